//
// Generated by NVIDIA NVVM Compiler
//
// Compiler Build ID: CL-36424714
// Cuda compilation tools, release 13.0, V13.0.88
// Based on NVVM 20.0.0
//

.version 9.0
.target sm_100
.address_size 64

	// .globl	_Z12matrixAddRowPiS_S_i

.visible .entry _Z12matrixAddRowPiS_S_i(
	.param .u64 .ptr .align 1 _Z12matrixAddRowPiS_S_i_param_0,
	.param .u64 .ptr .align 1 _Z12matrixAddRowPiS_S_i_param_1,
	.param .u64 .ptr .align 1 _Z12matrixAddRowPiS_S_i_param_2,
	.param .u32 _Z12matrixAddRowPiS_S_i_param_3
)
{
	.reg .pred 	%p<10>;
	.reg .b32 	%r<122>;
	.reg .b64 	%rd<26>;

	ld.param.u64 	%rd7, [_Z12matrixAddRowPiS_S_i_param_0];
	ld.param.u64 	%rd8, [_Z12matrixAddRowPiS_S_i_param_1];
	ld.param.u64 	%rd9, [_Z12matrixAddRowPiS_S_i_param_2];
	ld.param.u32 	%r23, [_Z12matrixAddRowPiS_S_i_param_3];
	cvta.to.global.u64 	%rd1, %rd9;
	cvta.to.global.u64 	%rd2, %rd8;
	cvta.to.global.u64 	%rd3, %rd7;
	mov.u32 	%r1, %tid.x;
	setp.ge.s32 	%p1, %r1, %r23;
	@%p1 bra 	$L__BB0_13;
	mul.lo.s32 	%r2, %r23, %r1;
	add.s32 	%r25, %r23, -1;
	and.b32  	%r3, %r23, 15;
	setp.lt.u32 	%p2, %r25, 15;
	mov.b32 	%r118, 0;
	@%p2 bra 	$L__BB0_4;
	and.b32  	%r118, %r23, -16;
	neg.s32 	%r116, %r118;
	add.s64 	%rd4, %rd3, 32;
	add.s64 	%rd5, %rd2, 32;
	add.s64 	%rd6, %rd1, 32;
	mov.u32 	%r115, %r2;
$L__BB0_3:
	.pragma "nounroll";
	mul.wide.s32 	%rd10, %r115, 4;
	add.s64 	%rd11, %rd4, %rd10;
	add.s64 	%rd12, %rd5, %rd10;
	add.s64 	%rd13, %rd6, %rd10;
	ld.global.u32 	%r26, [%rd11+-32];
	ld.global.u32 	%r27, [%rd12+-32];
	add.s32 	%r28, %r27, %r26;
	st.global.u32 	[%rd13+-32], %r28;
	ld.global.u32 	%r29, [%rd11+-28];
	ld.global.u32 	%r30, [%rd12+-28];
	add.s32 	%r31, %r30, %r29;
	st.global.u32 	[%rd13+-28], %r31;
	ld.global.u32 	%r32, [%rd11+-24];
	ld.global.u32 	%r33, [%rd12+-24];
	add.s32 	%r34, %r33, %r32;
	st.global.u32 	[%rd13+-24], %r34;
	ld.global.u32 	%r35, [%rd11+-20];
	ld.global.u32 	%r36, [%rd12+-20];
	add.s32 	%r37, %r36, %r35;
	st.global.u32 	[%rd13+-20], %r37;
	ld.global.u32 	%r38, [%rd11+-16];
	ld.global.u32 	%r39, [%rd12+-16];
	add.s32 	%r40, %r39, %r38;
	st.global.u32 	[%rd13+-16], %r40;
	ld.global.u32 	%r41, [%rd11+-12];
	ld.global.u32 	%r42, [%rd12+-12];
	add.s32 	%r43, %r42, %r41;
	st.global.u32 	[%rd13+-12], %r43;
	ld.global.u32 	%r44, [%rd11+-8];
	ld.global.u32 	%r45, [%rd12+-8];
	add.s32 	%r46, %r45, %r44;
	st.global.u32 	[%rd13+-8], %r46;
	ld.global.u32 	%r47, [%rd11+-4];
	ld.global.u32 	%r48, [%rd12+-4];
	add.s32 	%r49, %r48, %r47;
	st.global.u32 	[%rd13+-4], %r49;
	ld.global.u32 	%r50, [%rd11];
	ld.global.u32 	%r51, [%rd12];
	add.s32 	%r52, %r51, %r50;
	st.global.u32 	[%rd13], %r52;
	ld.global.u32 	%r53, [%rd11+4];
	ld.global.u32 	%r54, [%rd12+4];
	add.s32 	%r55, %r54, %r53;
	st.global.u32 	[%rd13+4], %r55;
	ld.global.u32 	%r56, [%rd11+8];
	ld.global.u32 	%r57, [%rd12+8];
	add.s32 	%r58, %r57, %r56;
	st.global.u32 	[%rd13+8], %r58;
	ld.global.u32 	%r59, [%rd11+12];
	ld.global.u32 	%r60, [%rd12+12];
	add.s32 	%r61, %r60, %r59;
	st.global.u32 	[%rd13+12], %r61;
	ld.global.u32 	%r62, [%rd11+16];
	ld.global.u32 	%r63, [%rd12+16];
	add.s32 	%r64, %r63, %r62;
	st.global.u32 	[%rd13+16], %r64;
	ld.global.u32 	%r65, [%rd11+20];
	ld.global.u32 	%r66, [%rd12+20];
	add.s32 	%r67, %r66, %r65;
	st.global.u32 	[%rd13+20], %r67;
	ld.global.u32 	%r68, [%rd11+24];
	ld.global.u32 	%r69, [%rd12+24];
	add.s32 	%r70, %r69, %r68;
	st.global.u32 	[%rd13+24], %r70;
	ld.global.u32 	%r71, [%rd11+28];
	ld.global.u32 	%r72, [%rd12+28];
	add.s32 	%r73, %r72, %r71;
	st.global.u32 	[%rd13+28], %r73;
	add.s32 	%r116, %r116, 16;
	add.s32 	%r115, %r115, 16;
	setp.ne.s32 	%p3, %r116, 0;
	@%p3 bra 	$L__BB0_3;
$L__BB0_4:
	setp.eq.s32 	%p4, %r3, 0;
	@%p4 bra 	$L__BB0_13;
	and.b32  	%r11, %r23, 7;
	setp.lt.u32 	%p5, %r3, 8;
	@%p5 bra 	$L__BB0_7;
	add.s32 	%r74, %r118, %r2;
	mul.wide.s32 	%rd14, %r74, 4;
	add.s64 	%rd15, %rd3, %rd14;
	ld.global.u32 	%r75, [%rd15];
	add.s64 	%rd16, %rd2, %rd14;
	ld.global.u32 	%r76, [%rd16];
	add.s32 	%r77, %r76, %r75;
	add.s64 	%rd17, %rd1, %rd14;
	st.global.u32 	[%rd17], %r77;
	ld.global.u32 	%r78, [%rd15+4];
	ld.global.u32 	%r79, [%rd16+4];
	add.s32 	%r80, %r79, %r78;
	st.global.u32 	[%rd17+4], %r80;
	ld.global.u32 	%r81, [%rd15+8];
	ld.global.u32 	%r82, [%rd16+8];
	add.s32 	%r83, %r82, %r81;
	st.global.u32 	[%rd17+8], %r83;
	ld.global.u32 	%r84, [%rd15+12];
	ld.global.u32 	%r85, [%rd16+12];
	add.s32 	%r86, %r85, %r84;
	st.global.u32 	[%rd17+12], %r86;
	ld.global.u32 	%r87, [%rd15+16];
	ld.global.u32 	%r88, [%rd16+16];
	add.s32 	%r89, %r88, %r87;
	st.global.u32 	[%rd17+16], %r89;
	ld.global.u32 	%r90, [%rd15+20];
	ld.global.u32 	%r91, [%rd16+20];
	add.s32 	%r92, %r91, %r90;
	st.global.u32 	[%rd17+20], %r92;
	ld.global.u32 	%r93, [%rd15+24];
	ld.global.u32 	%r94, [%rd16+24];
	add.s32 	%r95, %r94, %r93;
	st.global.u32 	[%rd17+24], %r95;
	ld.global.u32 	%r96, [%rd15+28];
	ld.global.u32 	%r97, [%rd16+28];
	add.s32 	%r98, %r97, %r96;
	st.global.u32 	[%rd17+28], %r98;
	add.s32 	%r118, %r118, 8;
$L__BB0_7:
	setp.eq.s32 	%p6, %r11, 0;
	@%p6 bra 	$L__BB0_13;
	and.b32  	%r14, %r23, 3;
	setp.lt.u32 	%p7, %r11, 4;
	@%p7 bra 	$L__BB0_10;
	add.s32 	%r99, %r118, %r2;
	mul.wide.s32 	%rd18, %r99, 4;
	add.s64 	%rd19, %rd3, %rd18;
	ld.global.u32 	%r100, [%rd19];
	add.s64 	%rd20, %rd2, %rd18;
	ld.global.u32 	%r101, [%rd20];
	add.s32 	%r102, %r101, %r100;
	add.s64 	%rd21, %rd1, %rd18;
	st.global.u32 	[%rd21], %r102;
	ld.global.u32 	%r103, [%rd19+4];
	ld.global.u32 	%r104, [%rd20+4];
	add.s32 	%r105, %r104, %r103;
	st.global.u32 	[%rd21+4], %r105;
	ld.global.u32 	%r106, [%rd19+8];
	ld.global.u32 	%r107, [%rd20+8];
	add.s32 	%r108, %r107, %r106;
	st.global.u32 	[%rd21+8], %r108;
	ld.global.u32 	%r109, [%rd19+12];
	ld.global.u32 	%r110, [%rd20+12];
	add.s32 	%r111, %r110, %r109;
	st.global.u32 	[%rd21+12], %r111;
	add.s32 	%r118, %r118, 4;
$L__BB0_10:
	setp.eq.s32 	%p8, %r14, 0;
	@%p8 bra 	$L__BB0_13;
	add.s32 	%r121, %r118, %r2;
	neg.s32 	%r120, %r14;
$L__BB0_12:
	.pragma "nounroll";
	mul.wide.s32 	%rd22, %r121, 4;
	add.s64 	%rd23, %rd1, %rd22;
	add.s64 	%rd24, %rd2, %rd22;
	add.s64 	%rd25, %rd3, %rd22;
	ld.global.u32 	%r112, [%rd25];
	ld.global.u32 	%r113, [%rd24];
	add.s32 	%r114, %r113, %r112;
	st.global.u32 	[%rd23], %r114;
	add.s32 	%r121, %r121, 1;
	add.s32 	%r120, %r120, 1;
	setp.ne.s32 	%p9, %r120, 0;
	@%p9 bra 	$L__BB0_12;
$L__BB0_13:
	ret;

}
	// .globl	_Z12matrixAddColPiS_S_i
.visible .entry _Z12matrixAddColPiS_S_i(
	.param .u64 .ptr .align 1 _Z12matrixAddColPiS_S_i_param_0,
	.param .u64 .ptr .align 1 _Z12matrixAddColPiS_S_i_param_1,
	.param .u64 .ptr .align 1 _Z12matrixAddColPiS_S_i_param_2,
	.param .u32 _Z12matrixAddColPiS_S_i_param_3
)
{
	.reg .pred 	%p<10>;
	.reg .b32 	%r<122>;
	.reg .b64 	%rd<101>;

	ld.param.u64 	%rd4, [_Z12matrixAddColPiS_S_i_param_0];
	ld.param.u64 	%rd5, [_Z12matrixAddColPiS_S_i_param_1];
	ld.param.u64 	%rd6, [_Z12matrixAddColPiS_S_i_param_2];
	ld.param.u32 	%r23, [_Z12matrixAddColPiS_S_i_param_3];
	cvta.to.global.u64 	%rd1, %rd6;
	cvta.to.global.u64 	%rd2, %rd5;
	cvta.to.global.u64 	%rd3, %rd4;
	mov.u32 	%r1, %tid.x;
	setp.ge.s32 	%p1, %r1, %r23;
	@%p1 bra 	$L__BB1_13;
	add.s32 	%r25, %r23, -1;
	and.b32  	%r2, %r23, 15;
	setp.lt.u32 	%p2, %r25, 15;
	mov.b32 	%r118, 0;
	@%p2 bra 	$L__BB1_4;
	and.b32  	%r118, %r23, -16;
	neg.s32 	%r116, %r118;
	shl.b32 	%r5, %r23, 4;
	mul.wide.s32 	%rd11, %r23, 4;
	mov.u32 	%r115, %r1;
$L__BB1_3:
	.pragma "nounroll";
	mul.wide.s32 	%rd7, %r115, 4;
	add.s64 	%rd8, %rd3, %rd7;
	ld.global.u32 	%r26, [%rd8];
	add.s64 	%rd9, %rd2, %rd7;
	ld.global.u32 	%r27, [%rd9];
	add.s32 	%r28, %r27, %r26;
	add.s64 	%rd10, %rd1, %rd7;
	st.global.u32 	[%rd10], %r28;
	add.s64 	%rd12, %rd8, %rd11;
	ld.global.u32 	%r29, [%rd12];
	add.s64 	%rd13, %rd9, %rd11;
	ld.global.u32 	%r30, [%rd13];
	add.s32 	%r31, %r30, %r29;
	add.s64 	%rd14, %rd10, %rd11;
	st.global.u32 	[%rd14], %r31;
	add.s64 	%rd15, %rd12, %rd11;
	ld.global.u32 	%r32, [%rd15];
	add.s64 	%rd16, %rd13, %rd11;
	ld.global.u32 	%r33, [%rd16];
	add.s32 	%r34, %r33, %r32;
	add.s64 	%rd17, %rd14, %rd11;
	st.global.u32 	[%rd17], %r34;
	add.s64 	%rd18, %rd15, %rd11;
	ld.global.u32 	%r35, [%rd18];
	add.s64 	%rd19, %rd16, %rd11;
	ld.global.u32 	%r36, [%rd19];
	add.s32 	%r37, %r36, %r35;
	add.s64 	%rd20, %rd17, %rd11;
	st.global.u32 	[%rd20], %r37;
	add.s64 	%rd21, %rd18, %rd11;
	ld.global.u32 	%r38, [%rd21];
	add.s64 	%rd22, %rd19, %rd11;
	ld.global.u32 	%r39, [%rd22];
	add.s32 	%r40, %r39, %r38;
	add.s64 	%rd23, %rd20, %rd11;
	st.global.u32 	[%rd23], %r40;
	add.s64 	%rd24, %rd21, %rd11;
	ld.global.u32 	%r41, [%rd24];
	add.s64 	%rd25, %rd22, %rd11;
	ld.global.u32 	%r42, [%rd25];
	add.s32 	%r43, %r42, %r41;
	add.s64 	%rd26, %rd23, %rd11;
	st.global.u32 	[%rd26], %r43;
	add.s64 	%rd27, %rd24, %rd11;
	ld.global.u32 	%r44, [%rd27];
	add.s64 	%rd28, %rd25, %rd11;
	ld.global.u32 	%r45, [%rd28];
	add.s32 	%r46, %r45, %r44;
	add.s64 	%rd29, %rd26, %rd11;
	st.global.u32 	[%rd29], %r46;
	add.s64 	%rd30, %rd27, %rd11;
	ld.global.u32 	%r47, [%rd30];
	add.s64 	%rd31, %rd28, %rd11;
	ld.global.u32 	%r48, [%rd31];
	add.s32 	%r49, %r48, %r47;
	add.s64 	%rd32, %rd29, %rd11;
	st.global.u32 	[%rd32], %r49;
	add.s64 	%rd33, %rd30, %rd11;
	ld.global.u32 	%r50, [%rd33];
	add.s64 	%rd34, %rd31, %rd11;
	ld.global.u32 	%r51, [%rd34];
	add.s32 	%r52, %r51, %r50;
	add.s64 	%rd35, %rd32, %rd11;
	st.global.u32 	[%rd35], %r52;
	add.s64 	%rd36, %rd33, %rd11;
	ld.global.u32 	%r53, [%rd36];
	add.s64 	%rd37, %rd34, %rd11;
	ld.global.u32 	%r54, [%rd37];
	add.s32 	%r55, %r54, %r53;
	add.s64 	%rd38, %rd35, %rd11;
	st.global.u32 	[%rd38], %r55;
	add.s64 	%rd39, %rd36, %rd11;
	ld.global.u32 	%r56, [%rd39];
	add.s64 	%rd40, %rd37, %rd11;
	ld.global.u32 	%r57, [%rd40];
	add.s32 	%r58, %r57, %r56;
	add.s64 	%rd41, %rd38, %rd11;
	st.global.u32 	[%rd41], %r58;
	add.s64 	%rd42, %rd39, %rd11;
	ld.global.u32 	%r59, [%rd42];
	add.s64 	%rd43, %rd40, %rd11;
	ld.global.u32 	%r60, [%rd43];
	add.s32 	%r61, %r60, %r59;
	add.s64 	%rd44, %rd41, %rd11;
	st.global.u32 	[%rd44], %r61;
	add.s64 	%rd45, %rd42, %rd11;
	ld.global.u32 	%r62, [%rd45];
	add.s64 	%rd46, %rd43, %rd11;
	ld.global.u32 	%r63, [%rd46];
	add.s32 	%r64, %r63, %r62;
	add.s64 	%rd47, %rd44, %rd11;
	st.global.u32 	[%rd47], %r64;
	add.s64 	%rd48, %rd45, %rd11;
	ld.global.u32 	%r65, [%rd48];
	add.s64 	%rd49, %rd46, %rd11;
	ld.global.u32 	%r66, [%rd49];
	add.s32 	%r67, %r66, %r65;
	add.s64 	%rd50, %rd47, %rd11;
	st.global.u32 	[%rd50], %r67;
	add.s64 	%rd51, %rd48, %rd11;
	ld.global.u32 	%r68, [%rd51];
	add.s64 	%rd52, %rd49, %rd11;
	ld.global.u32 	%r69, [%rd52];
	add.s32 	%r70, %r69, %r68;
	add.s64 	%rd53, %rd50, %rd11;
	st.global.u32 	[%rd53], %r70;
	add.s64 	%rd54, %rd51, %rd11;
	ld.global.u32 	%r71, [%rd54];
	add.s64 	%rd55, %rd52, %rd11;
	ld.global.u32 	%r72, [%rd55];
	add.s32 	%r73, %r72, %r71;
	add.s64 	%rd56, %rd53, %rd11;
	st.global.u32 	[%rd56], %r73;
	add.s32 	%r116, %r116, 16;
	add.s32 	%r115, %r115, %r5;
	setp.ne.s32 	%p3, %r116, 0;
	@%p3 bra 	$L__BB1_3;
$L__BB1_4:
	setp.eq.s32 	%p4, %r2, 0;
	@%p4 bra 	$L__BB1_13;
	and.b32  	%r11, %r23, 7;
	setp.lt.u32 	%p5, %r2, 8;
	@%p5 bra 	$L__BB1_7;
	mad.lo.s32 	%r74, %r118, %r23, %r1;
	mul.wide.s32 	%rd57, %r74, 4;
	add.s64 	%rd58, %rd3, %rd57;
	ld.global.u32 	%r75, [%rd58];
	add.s64 	%rd59, %rd2, %rd57;
	ld.global.u32 	%r76, [%rd59];
	add.s32 	%r77, %r76, %r75;
	add.s64 	%rd60, %rd1, %rd57;
	st.global.u32 	[%rd60], %r77;
	mul.wide.s32 	%rd61, %r23, 4;
	add.s64 	%rd62, %rd58, %rd61;
	ld.global.u32 	%r78, [%rd62];
	add.s64 	%rd63, %rd59, %rd61;
	ld.global.u32 	%r79, [%rd63];
	add.s32 	%r80, %r79, %r78;
	add.s64 	%rd64, %rd60, %rd61;
	st.global.u32 	[%rd64], %r80;
	add.s64 	%rd65, %rd62, %rd61;
	ld.global.u32 	%r81, [%rd65];
	add.s64 	%rd66, %rd63, %rd61;
	ld.global.u32 	%r82, [%rd66];
	add.s32 	%r83, %r82, %r81;
	add.s64 	%rd67, %rd64, %rd61;
	st.global.u32 	[%rd67], %r83;
	add.s64 	%rd68, %rd65, %rd61;
	ld.global.u32 	%r84, [%rd68];
	add.s64 	%rd69, %rd66, %rd61;
	ld.global.u32 	%r85, [%rd69];
	add.s32 	%r86, %r85, %r84;
	add.s64 	%rd70, %rd67, %rd61;
	st.global.u32 	[%rd70], %r86;
	add.s64 	%rd71, %rd68, %rd61;
	ld.global.u32 	%r87, [%rd71];
	add.s64 	%rd72, %rd69, %rd61;
	ld.global.u32 	%r88, [%rd72];
	add.s32 	%r89, %r88, %r87;
	add.s64 	%rd73, %rd70, %rd61;
	st.global.u32 	[%rd73], %r89;
	add.s64 	%rd74, %rd71, %rd61;
	ld.global.u32 	%r90, [%rd74];
	add.s64 	%rd75, %rd72, %rd61;
	ld.global.u32 	%r91, [%rd75];
	add.s32 	%r92, %r91, %r90;
	add.s64 	%rd76, %rd73, %rd61;
	st.global.u32 	[%rd76], %r92;
	add.s64 	%rd77, %rd74, %rd61;
	ld.global.u32 	%r93, [%rd77];
	add.s64 	%rd78, %rd75, %rd61;
	ld.global.u32 	%r94, [%rd78];
	add.s32 	%r95, %r94, %r93;
	add.s64 	%rd79, %rd76, %rd61;
	st.global.u32 	[%rd79], %r95;
	add.s64 	%rd80, %rd77, %rd61;
	ld.global.u32 	%r96, [%rd80];
	add.s64 	%rd81, %rd78, %rd61;
	ld.global.u32 	%r97, [%rd81];
	add.s32 	%r98, %r97, %r96;
	add.s64 	%rd82, %rd79, %rd61;
	st.global.u32 	[%rd82], %r98;
	add.s32 	%r118, %r118, 8;
$L__BB1_7:
	setp.eq.s32 	%p6, %r11, 0;
	@%p6 bra 	$L__BB1_13;
	and.b32  	%r14, %r23, 3;
	setp.lt.u32 	%p7, %r11, 4;
	@%p7 bra 	$L__BB1_10;
	mad.lo.s32 	%r99, %r118, %r23, %r1;
	mul.wide.s32 	%rd83, %r99, 4;
	add.s64 	%rd84, %rd3, %rd83;
	ld.global.u32 	%r100, [%rd84];
	add.s64 	%rd85, %rd2, %rd83;
	ld.global.u32 	%r101, [%rd85];
	add.s32 	%r102, %r101, %r100;
	add.s64 	%rd86, %rd1, %rd83;
	st.global.u32 	[%rd86], %r102;
	mul.wide.s32 	%rd87, %r23, 4;
	add.s64 	%rd88, %rd84, %rd87;
	ld.global.u32 	%r103, [%rd88];
	add.s64 	%rd89, %rd85, %rd87;
	ld.global.u32 	%r104, [%rd89];
	add.s32 	%r105, %r104, %r103;
	add.s64 	%rd90, %rd86, %rd87;
	st.global.u32 	[%rd90], %r105;
	add.s64 	%rd91, %rd88, %rd87;
	ld.global.u32 	%r106, [%rd91];
	add.s64 	%rd92, %rd89, %rd87;
	ld.global.u32 	%r107, [%rd92];
	add.s32 	%r108, %r107, %r106;
	add.s64 	%rd93, %rd90, %rd87;
	st.global.u32 	[%rd93], %r108;
	add.s64 	%rd94, %rd91, %rd87;
	ld.global.u32 	%r109, [%rd94];
	add.s64 	%rd95, %rd92, %rd87;
	ld.global.u32 	%r110, [%rd95];
	add.s32 	%r111, %r110, %r109;
	add.s64 	%rd96, %rd93, %rd87;
	st.global.u32 	[%rd96], %r111;
	add.s32 	%r118, %r118, 4;
$L__BB1_10:
	setp.eq.s32 	%p8, %r14, 0;
	@%p8 bra 	$L__BB1_13;
	mad.lo.s32 	%r121, %r118, %r23, %r1;
	neg.s32 	%r120, %r14;
$L__BB1_12:
	.pragma "nounroll";
	mul.wide.s32 	%rd97, %r121, 4;
	add.s64 	%rd98, %rd3, %rd97;
	ld.global.u32 	%r112, [%rd98];
	add.s64 	%rd99, %rd2, %rd97;
	ld.global.u32 	%r113, [%rd99];
	add.s32 	%r114, %r113, %r112;
	add.s64 	%rd100, %rd1, %rd97;
	st.global.u32 	[%rd100], %r114;
	add.s32 	%r121, %r121, %r23;
	add.s32 	%r120, %r120, 1;
	setp.ne.s32 	%p9, %r120, 0;
	@%p9 bra 	$L__BB1_12;
$L__BB1_13:
	ret;

}
	// .globl	_Z16matrixAddElementPiS_S_i
.visible .entry _Z16matrixAddElementPiS_S_i(
	.param .u64 .ptr .align 1 _Z16matrixAddElementPiS_S_i_param_0,
	.param .u64 .ptr .align 1 _Z16matrixAddElementPiS_S_i_param_1,
	.param .u64 .ptr .align 1 _Z16matrixAddElementPiS_S_i_param_2,
	.param .u32 _Z16matrixAddElementPiS_S_i_param_3
)
{
	.reg .pred 	%p<2>;
	.reg .b32 	%r<15>;
	.reg .b64 	%rd<11>;

	ld.param.u64 	%rd1, [_Z16matrixAddElementPiS_S_i_param_0];
	ld.param.u64 	%rd2, [_Z16matrixAddElementPiS_S_i_param_1];
	ld.param.u64 	%rd3, [_Z16matrixAddElementPiS_S_i_param_2];
	ld.param.u32 	%r3, [_Z16matrixAddElementPiS_S_i_param_3];
	mov.u32 	%r4, %ctaid.y;
	mov.u32 	%r5, %ntid.y;
	mov.u32 	%r6, %tid.y;
	mad.lo.s32 	%r1, %r4, %r5, %r6;
	mov.u32 	%r7, %ctaid.x;
	mov.u32 	%r8, %ntid.x;
	mov.u32 	%r9, %tid.x;
	mad.lo.s32 	%r2, %r7, %r8, %r9;
	max.s32 	%r10, %r1, %r2;
	setp.ge.s32 	%p1, %r10, %r3;
	@%p1 bra 	$L__BB2_2;
	cvta.to.global.u64 	%rd4, %rd1;
	cvta.to.global.u64 	%rd5, %rd2;
	cvta.to.global.u64 	%rd6, %rd3;
	mad.lo.s32 	%r11, %r3, %r1, %r2;
	mul.wide.s32 	%rd7, %r11, 4;
	add.s64 	%rd8, %rd4, %rd7;
	ld.global.u32 	%r12, [%rd8];
	add.s64 	%rd9, %rd5, %rd7;
	ld.global.u32 	%r13, [%rd9];
	add.s32 	%r14, %r13, %r12;
	add.s64 	%rd10, %rd6, %rd7;
	st.global.u32 	[%rd10], %r14;
$L__BB2_2:
	ret;

}


// ===== COMPILED SASS (sm_100) =====

	.target	sm_100

	.elftype	@"ET_EXEC"


//--------------------- .note.nv.tkinfo           --------------------------
	.section	.note.nv.tkinfo,"",@"SHT_NOTE"
	.sectionflags	@"SHF_NOTE_NV_TKINFO"
	.tkinfo
        /*0018*/ 	.word	0x00000002
        /*0030*/ 	.string	""
        /*0030*/ 	.string	"ptxas"
        /*0030*/ 	.string	"Cuda compilation tools, release 13.0, V13.0.88"
        /*0030*/ 	.string	"Build cuda_13.0.r13.0/compiler.36424714_0"
        /*0030*/ 	.string	"-arch sm_100 -m 64 "



//--------------------- .note.nv.cuinfo           --------------------------
	.section	.note.nv.cuinfo,"",@"SHT_NOTE"
	.sectionflags	@"SHF_NOTE_NV_CUINFO"
        /*0018*/ 	.short	0x0002
        /*001a*/ 	.short	0x0064
        /*001c*/ 	.short	0x0082
	.zero		2


//--------------------- .nv.info                  --------------------------
	.section	.nv.info,"",@"SHT_CUDA_INFO"
	.align	4


	//----- nvinfo : EIATTR_REGCOUNT
	.align		4
        /*0000*/ 	.byte	0x04, 0x2f
        /*0002*/ 	.short	(.L_1 - .L_0)
	.align		4
.L_0:
        /*0004*/ 	.word	index@(_Z12matrixAddRowPiS_S_i)
        /*0008*/ 	.word	0x00000014


	//----- nvinfo : EIATTR_FRAME_SIZE
	.align		4
.L_1:
        /*000c*/ 	.byte	0x04, 0x11
        /*000e*/ 	.short	(.L_3 - .L_2)
	.align		4
.L_2:
        /*0010*/ 	.word	index@(_Z12matrixAddRowPiS_S_i)
        /*0014*/ 	.word	0x00000000


	//----- nvinfo : EIATTR_REGCOUNT
	.align		4
.L_3:
        /*0018*/ 	.byte	0x04, 0x2f
        /*001a*/ 	.short	(.L_5 - .L_4)
	.align		4
.L_4:
        /*001c*/ 	.word	index@(_Z12matrixAddColPiS_S_i)
        /*0020*/ 	.word	0x0000001c


	//----- nvinfo : EIATTR_FRAME_SIZE
	.align		4
.L_5:
        /*0024*/ 	.byte	0x04, 0x11
        /*0026*/ 	.short	(.L_7 - .L_6)
	.align		4
.L_6:
        /*0028*/ 	.word	index@(_Z12matrixAddColPiS_S_i)
        /*002c*/ 	.word	0x00000000


	//----- nvinfo : EIATTR_REGCOUNT
	.align		4
.L_7:
        /*0030*/ 	.byte	0x04, 0x2f
        /*0032*/ 	.short	(.L_9 - .L_8)
	.align		4
.L_8:
        /*0034*/ 	.word	index@(_Z16matrixAddElementPiS_S_i)
        /*0038*/ 	.word	0x0000000c


	//----- nvinfo : EIATTR_FRAME_SIZE
	.align		4
.L_9:
        /*003c*/ 	.byte	0x04, 0x11
        /*003e*/ 	.short	(.L_11 - .L_10)
	.align		4
.L_10:
        /*0040*/ 	.word	index@(_Z16matrixAddElementPiS_S_i)
        /*0044*/ 	.word	0x00000000


	//----- nvinfo : EIATTR_MIN_STACK_SIZE
	.align		4
.L_11:
        /*0048*/ 	.byte	0x04, 0x12
        /*004a*/ 	.short	(.L_13 - .L_12)
	.align		4
.L_12:
        /*004c*/ 	.word	index@(_Z16matrixAddElementPiS_S_i)
        /*0050*/ 	.word	0x00000000


	//----- nvinfo : EIATTR_MIN_STACK_SIZE
	.align		4
.L_13:
        /*0054*/ 	.byte	0x04, 0x12
        /*0056*/ 	.short	(.L_15 - .L_14)
	.align		4
.L_14:
        /*0058*/ 	.word	index@(_Z12matrixAddColPiS_S_i)
        /*005c*/ 	.word	0x00000000


	//----- nvinfo : EIATTR_MIN_STACK_SIZE
	.align		4
.L_15:
        /*0060*/ 	.byte	0x04, 0x12
        /*0062*/ 	.short	(.L_17 - .L_16)
	.align		4
.L_16:
        /*0064*/ 	.word	index@(_Z12matrixAddRowPiS_S_i)
        /*0068*/ 	.word	0x00000000
.L_17:


//--------------------- .nv.compat                --------------------------
	.section	.nv.compat,"",@"SHT_CUDA_COMPAT_INFO"
	.align	4
        /*0000*/ 	.byte	0x02, 0x09, 0x00, 0x00, 0x02, 0x02, 0x01, 0x00, 0x02, 0x05, 0x05, 0x00, 0x03, 0x07, 0x01, 0x01
        /*0010*/ 	.byte	0x02, 0x03, 0x00, 0x00, 0x02, 0x06, 0x01, 0x00, 0x04, 0x0b, 0x08, 0x00, 0x09, 0x00, 0x00, 0x00
        /*0020*/ 	.byte	0x00, 0x00, 0x00, 0x00


//--------------------- .nv.info._Z16matrixAddElementPiS_S_i --------------------------
	.section	.nv.info._Z16matrixAddElementPiS_S_i,"",@"SHT_CUDA_INFO"
	.sectionflags	@""
	.align	4


	//----- nvinfo : EIATTR_CUDA_API_VERSION
	.align		4
        /*0000*/ 	.byte	0x04, 0x37
        /*0002*/ 	.short	(.L_19 - .L_18)
.L_18:
        /*0004*/ 	.word	0x00000082


	//----- nvinfo : EIATTR_KPARAM_INFO
	.align		4
.L_19:
        /*0008*/ 	.byte	0x04, 0x17
        /*000a*/ 	.short	(.L_21 - .L_20)
.L_20:
        /*000c*/ 	.word	0x00000000
        /*0010*/ 	.short	0x0003
        /*0012*/ 	.short	0x0018
        /*0014*/ 	.byte	0x00, 0xf0, 0x11, 0x00


	//----- nvinfo : EIATTR_KPARAM_INFO
	.align		4
.L_21:
        /*0018*/ 	.byte	0x04, 0x17
        /*001a*/ 	.short	(.L_23 - .L_22)
.L_22:
        /*001c*/ 	.word	0x00000000
        /*0020*/ 	.short	0x0002
        /*0022*/ 	.short	0x0010
        /*0024*/ 	.byte	0x00, 0xf5, 0x21, 0x00


	//----- nvinfo : EIATTR_KPARAM_INFO
	.align		4
.L_23:
        /*0028*/ 	.byte	0x04, 0x17
        /*002a*/ 	.short	(.L_25 - .L_24)
.L_24:
        /*002c*/ 	.word	0x00000000
        /*0030*/ 	.short	0x0001
        /*0032*/ 	.short	0x0008
        /*0034*/ 	.byte	0x00, 0xf5, 0x21, 0x00


	//----- nvinfo : EIATTR_KPARAM_INFO
	.align		4
.L_25:
        /*0038*/ 	.byte	0x04, 0x17
        /*003a*/ 	.short	(.L_27 - .L_26)
.L_26:
        /*003c*/ 	.word	0x00000000
        /*0040*/ 	.short	0x0000
        /*0042*/ 	.short	0x0000
        /*0044*/ 	.byte	0x00, 0xf5, 0x21, 0x00


	//----- nvinfo : EIATTR_SPARSE_MMA_MASK
	.align		4
.L_27:
        /*0048*/ 	.byte	0x03, 0x50
        /*004a*/ 	.short	0x0000


	//----- nvinfo : EIATTR_MAXREG_COUNT
	.align		4
        /*004c*/ 	.byte	0x03, 0x1b
        /*004e*/ 	.short	0x00ff


	//----- nvinfo : EIATTR_MERCURY_ISA_VERSION
	.align		4
        /*0050*/ 	.byte	0x03, 0x5f
        /*0052*/ 	.short	0x0101


	//----- nvinfo : EIATTR_VRC_CTA_INIT_COUNT
	.align		4
        /*0054*/ 	.byte	0x02, 0x4a
	.zero		1
	.zero		1


	//----- nvinfo : EIATTR_EXIT_INSTR_OFFSETS
	.align		4
        /*0058*/ 	.byte	0x04, 0x1c
        /*005a*/ 	.short	(.L_29 - .L_28)


	//   ....[0]....
.L_28:
        /*005c*/ 	.word	0x000000c0


	//   ....[1]....
        /*0060*/ 	.word	0x00000190


	//----- nvinfo : EIATTR_CBANK_PARAM_SIZE
	.align		4
.L_29:
        /*0064*/ 	.byte	0x03, 0x19
        /*0066*/ 	.short	0x001c


	//----- nvinfo : EIATTR_PARAM_CBANK
	.align		4
        /*0068*/ 	.byte	0x04, 0x0a
        /*006a*/ 	.short	(.L_31 - .L_30)
	.align		4
.L_30:
        /*006c*/ 	.word	index@(.nv.constant0._Z16matrixAddElementPiS_S_i)
        /*0070*/ 	.short	0x0380
        /*0072*/ 	.short	0x001c


	//----- nvinfo : EIATTR_SW_WAR
	.align		4
.L_31:
        /*0074*/ 	.byte	0x04, 0x36
        /*0076*/ 	.short	(.L_33 - .L_32)
.L_32:
        /*0078*/ 	.word	0x00000008
.L_33:


//--------------------- .nv.info._Z12matrixAddColPiS_S_i --------------------------
	.section	.nv.info._Z12matrixAddColPiS_S_i,"",@"SHT_CUDA_INFO"
	.sectionflags	@""
	.align	4


	//----- nvinfo : EIATTR_CUDA_API_VERSION
	.align		4
        /*0000*/ 	.byte	0x04, 0x37
        /*0002*/ 	.short	(.L_35 - .L_34)
.L_34:
        /*0004*/ 	.word	0x00000082


	//----- nvinfo : EIATTR_KPARAM_INFO
	.align		4
.L_35:
        /*0008*/ 	.byte	0x04, 0x17
        /*000a*/ 	.short	(.L_37 - .L_36)
.L_36:
        /*000c*/ 	.word	0x00000000
        /*0010*/ 	.short	0x0003
        /*0012*/ 	.short	0x0018
        /*0014*/ 	.byte	0x00, 0xf0, 0x11, 0x00


	//----- nvinfo : EIATTR_KPARAM_INFO
	.align		4
.L_37:
        /*0018*/ 	.byte	0x04, 0x17
        /*001a*/ 	.short	(.L_39 - .L_38)
.L_38:
        /*001c*/ 	.word	0x00000000
        /*0020*/ 	.short	0x0002
        /*0022*/ 	.short	0x0010
        /*0024*/ 	.byte	0x00, 0xf5, 0x21, 0x00


	//----- nvinfo : EIATTR_KPARAM_INFO
	.align		4
.L_39:
        /*0028*/ 	.byte	0x04, 0x17
        /*002a*/ 	.short	(.L_41 - .L_40)
.L_40:
        /*002c*/ 	.word	0x00000000
        /*0030*/ 	.short	0x0001
        /*0032*/ 	.short	0x0008
        /*0034*/ 	.byte	0x00, 0xf5, 0x21, 0x00


	//----- nvinfo : EIATTR_KPARAM_INFO
	.align		4
.L_41:
        /*0038*/ 	.byte	0x04, 0x17
        /*003a*/ 	.short	(.L_43 - .L_42)
.L_42:
        /*003c*/ 	.word	0x00000000
        /*0040*/ 	.short	0x0000
        /*0042*/ 	.short	0x0000
        /*0044*/ 	.byte	0x00, 0xf5, 0x21, 0x00


	//----- nvinfo : EIATTR_SPARSE_MMA_MASK
	.align		4
.L_43:
        /*0048*/ 	.byte	0x03, 0x50
        /*004a*/ 	.short	0x0000


	//----- nvinfo : EIATTR_MAXREG_COUNT
	.align		4
        /*004c*/ 	.byte	0x03, 0x1b
        /*004e*/ 	.short	0x00ff


	//----- nvinfo : EIATTR_MERCURY_ISA_VERSION
	.align		4
        /*0050*/ 	.byte	0x03, 0x5f
        /*0052*/ 	.short	0x0101


	//----- nvinfo : EIATTR_VRC_CTA_INIT_COUNT
	.align		4
        /*0054*/ 	.byte	0x02, 0x4a
	.zero		1
	.zero		1


	//----- nvinfo : EIATTR_EXIT_INSTR_OFFSETS
	.align		4
        /*0058*/ 	.byte	0x04, 0x1c
        /*005a*/ 	.short	(.L_45 - .L_44)


	//   ....[0]....
.L_44:
        /*005c*/ 	.word	0x00000040


	//   ....[1]....
        /*0060*/ 	.word	0x00000860


	//   ....[2]....
        /*0064*/ 	.word	0x00000c80


	//   ....[3]....
        /*0068*/ 	.word	0x00000ee0


	//   ....[4]....
        /*006c*/ 	.word	0x00000ff0


	//----- nvinfo : EIATTR_CBANK_PARAM_SIZE
	.align		4
.L_45:
        /*0070*/ 	.byte	0x03, 0x19
        /*0072*/ 	.short	0x001c


	//----- nvinfo : EIATTR_PARAM_CBANK
	.align		4
        /*0074*/ 	.byte	0x04, 0x0a
        /*0076*/ 	.short	(.L_47 - .L_46)
	.align		4
.L_46:
        /*0078*/ 	.word	index@(.nv.constant0._Z12matrixAddColPiS_S_i)
        /*007c*/ 	.short	0x0380
        /*007e*/ 	.short	0x001c


	//----- nvinfo : EIATTR_SW_WAR
	.align		4
.L_47:
        /*0080*/ 	.byte	0x04, 0x36
        /*0082*/ 	.short	(.L_49 - .L_48)
.L_48:
        /*0084*/ 	.word	0x00000008
.L_49:


//--------------------- .nv.info._Z12matrixAddRowPiS_S_i --------------------------
	.section	.nv.info._Z12matrixAddRowPiS_S_i,"",@"SHT_CUDA_INFO"
	.sectionflags	@""
	.align	4


	//----- nvinfo : EIATTR_CUDA_API_VERSION
	.align		4
        /*0000*/ 	.byte	0x04, 0x37
        /*0002*/ 	.short	(.L_51 - .L_50)
.L_50:
        /*0004*/ 	.word	0x00000082


	//----- nvinfo : EIATTR_KPARAM_INFO
	.align		4
.L_51:
        /*0008*/ 	.byte	0x04, 0x17
        /*000a*/ 	.short	(.L_53 - .L_52)
.L_52:
        /*000c*/ 	.word	0x00000000
        /*0010*/ 	.short	0x0003
        /*0012*/ 	.short	0x0018
        /*0014*/ 	.byte	0x00, 0xf0, 0x11, 0x00


	//----- nvinfo : EIATTR_KPARAM_INFO
	.align		4
.L_53:
        /*0018*/ 	.byte	0x04, 0x17
        /*001a*/ 	.short	(.L_55 - .L_54)
.L_54:
        /*001c*/ 	.word	0x00000000
        /*0020*/ 	.short	0x0002
        /*0022*/ 	.short	0x0010
        /*0024*/ 	.byte	0x00, 0xf5, 0x21, 0x00


	//----- nvinfo : EIATTR_KPARAM_INFO
	.align		4
.L_55:
        /*0028*/ 	.byte	0x04, 0x17
        /*002a*/ 	.short	(.L_57 - .L_56)
.L_56:
        /*002c*/ 	.word	0x00000000
        /*0030*/ 	.short	0x0001
        /*0032*/ 	.short	0x0008
        /*0034*/ 	.byte	0x00, 0xf5, 0x21, 0x00


	//----- nvinfo : EIATTR_KPARAM_INFO
	.align		4
.L_57:
        /*0038*/ 	.byte	0x04, 0x17
        /*003a*/ 	.short	(.L_59 - .L_58)
.L_58:
        /*003c*/ 	.word	0x00000000
        /*0040*/ 	.short	0x0000
        /*0042*/ 	.short	0x0000
        /*0044*/ 	.byte	0x00, 0xf5, 0x21, 0x00


	//----- nvinfo : EIATTR_SPARSE_MMA_MASK
	.align		4
.L_59:
        /*0048*/ 	.byte	0x03, 0x50
        /*004a*/ 	.short	0x0000


	//----- nvinfo : EIATTR_MAXREG_COUNT
	.align		4
        /*004c*/ 	.byte	0x03, 0x1b
        /*004e*/ 	.short	0x00ff


	//----- nvinfo : EIATTR_MERCURY_ISA_VERSION
	.align		4
        /*0050*/ 	.byte	0x03, 0x5f
        /*0052*/ 	.short	0x0101


	//----- nvinfo : EIATTR_VRC_CTA_INIT_COUNT
	.align		4
        /*0054*/ 	.byte	0x02, 0x4a
	.zero		1
	.zero		1


	//----- nvinfo : EIATTR_EXIT_INSTR_OFFSETS
	.align		4
        /*0058*/ 	.byte	0x04, 0x1c
        /*005a*/ 	.short	(.L_61 - .L_60)


	//   ....[0]....
.L_60:
        /*005c*/ 	.word	0x00000040


	//   ....[1]....
        /*0060*/ 	.word	0x00000650


	//   ....[2]....
        /*0064*/ 	.word	0x00000920


	//   ....[3]....
        /*0068*/ 	.word	0x00000af0


	//   ....[4]....
        /*006c*/ 	.word	0x00000c00


	//----- nvinfo : EIATTR_CBANK_PARAM_SIZE
	.align		4
.L_61:
        /*0070*/ 	.byte	0x03, 0x19
        /*0072*/ 	.short	0x001c


	//----- nvinfo : EIATTR_PARAM_CBANK
	.align		4
        /*0074*/ 	.byte	0x04, 0x0a
        /*0076*/ 	.short	(.L_63 - .L_62)
	.align		4
.L_62:
        /*0078*/ 	.word	index@(.nv.constant0._Z12matrixAddRowPiS_S_i)
        /*007c*/ 	.short	0x0380
        /*007e*/ 	.short	0x001c


	//----- nvinfo : EIATTR_SW_WAR
	.align		4
.L_63:
        /*0080*/ 	.byte	0x04, 0x36
        /*0082*/ 	.short	(.L_65 - .L_64)
.L_64:
        /*0084*/ 	.word	0x00000008
.L_65:


//--------------------- .nv.callgraph             --------------------------
	.section	.nv.callgraph,"",@"SHT_CUDA_CALLGRAPH"
	.align	4
	.sectionentsize	8
	.align		4
        /*0000*/ 	.word	0x00000000
	.align		4
        /*0004*/ 	.word	0xffffffff
	.align		4
        /*0008*/ 	.word	0x00000000
	.align		4
        /*000c*/ 	.word	0xfffffffe
	.align		4
        /*0010*/ 	.word	0x00000000
	.align		4
        /*0014*/ 	.word	0xfffffffd
	.align		4
        /*0018*/ 	.word	0x00000000
	.align		4
        /*001c*/ 	.word	0xfffffffc


//--------------------- .text._Z16matrixAddElementPiS_S_i --------------------------
	.section	.text._Z16matrixAddElementPiS_S_i,"ax",@progbits
	.align	128
        .global         _Z16matrixAddElementPiS_S_i
        .type           _Z16matrixAddElementPiS_S_i,@function
        .size           _Z16matrixAddElementPiS_S_i,(.L_x_13 - _Z16matrixAddElementPiS_S_i)
        .other          _Z16matrixAddElementPiS_S_i,@"STO_CUDA_ENTRY STV_DEFAULT"
_Z16matrixAddElementPiS_S_i:
.text._Z16matrixAddElementPiS_S_i:
[----:B------:R-:W-:Y:S01]  /*0000*/  LDC R1, c[0x0][0x37c] ;  /* 0x0000df00ff017b82 */ /* 0x000fe20000000800 */
[----:B------:R-:W0:Y:S07]  /*0010*/  S2R R3, SR_TID.Y ;  /* 0x0000000000037919 */ /* 0x000e2e0000002200 */
[----:B------:R-:W0:Y:S01]  /*0020*/  LDC R0, c[0x0][0x364] ;  /* 0x0000d900ff007b82 */ /* 0x000e220000000800 */
[----:B------:R-:W1:Y:S01]  /*0030*/  LDCU UR6, c[0x0][0x398] ;  /* 0x00007300ff0677ac */ /* 0x000e620008000800 */
[----:B------:R-:W2:Y:S06]  /*0040*/  S2R R2, SR_TID.X ;  /* 0x0000000000027919 */ /* 0x000eac0000002100 */
[----:B------:R-:W0:Y:S08]  /*0050*/  S2UR UR4, SR_CTAID.Y ;  /* 0x00000000000479c3 */ /* 0x000e300000002600 */
[----:B------:R-:W2:Y:S08]  /*0060*/  S2UR UR5, SR_CTAID.X ;  /* 0x00000000000579c3 */ /* 0x000eb00000002500 */
[----:B------:R-:W2:Y:S01]  /*0070*/  LDC R7, c[0x0][0x360] ;  /* 0x0000d800ff077b82 */ /* 0x000ea20000000800 */
[----:B0-----:R-:W-:-:S02]  /*0080*/  IMAD R0, R0, UR4, R3 ;  /* 0x0000000400007c24 */ /* 0x001fc4000f8e0203 */
[----:B--2---:R-:W-:-:S05]  /*0090*/  IMAD R7, R7, UR5, R2 ;  /* 0x0000000507077c24 */ /* 0x004fca000f8e0202 */
[----:B------:R-:W-:-:S04]  /*00a0*/  VIMNMX R2, PT, PT, R0, R7, !PT ;  /* 0x0000000700027248 */ /* 0x000fc80007fe0100 */
[----:B-1----:R-:W-:-:S13]  /*00b0*/  ISETP.GE.AND P0, PT, R2, UR6, PT ;  /* 0x0000000602007c0c */ /* 0x002fda000bf06270 */
[----:B------:R-:W-:Y:S05]  /*00c0*/  @P0 EXIT ;  /* 0x000000000000094d */ /* 0x000fea0003800000 */
[----:B------:R-:W0:Y:S01]  /*00d0*/  LDC.64 R2, c[0x0][0x380] ;  /* 0x0000e000ff027b82 */ /* 0x000e220000000a00 */
[----:B------:R-:W1:Y:S01]  /*00e0*/  LDCU.64 UR4, c[0x0][0x358] ;  /* 0x00006b00ff0477ac */ /* 0x000e620008000a00 */
[----:B------:R-:W-:-:S06]  /*00f0*/  IMAD R9, R0, UR6, R7 ;  /* 0x0000000600097c24 */ /* 0x000fcc000f8e0207 */
[----:B------:R-:W2:Y:S08]  /*0100*/  LDC.64 R4, c[0x0][0x388] ;  /* 0x0000e200ff047b82 */ /* 0x000eb00000000a00 */
[----:B------:R-:W3:Y:S01]  /*0110*/  LDC.64 R6, c[0x0][0x390] ;  /* 0x0000e400ff067b82 */ /* 0x000ee20000000a00 */
[----:B0-----:R-:W-:-:S06]  /*0120*/  IMAD.WIDE R2, R9, 0x4, R2 ;  /* 0x0000000409027825 */ /* 0x001fcc00078e0202 */
[----:B-1----:R-:W4:Y:S01]  /*0130*/  LDG.E R2, desc[UR4][R2.64] ;  /* 0x0000000402027981 */ /* 0x002f22000c1e1900 */
[----:B--2---:R-:W-:-:S06]  /*0140*/  IMAD.WIDE R4, R9, 0x4, R4 ;  /* 0x0000000409047825 */ /* 0x004fcc00078e0204 */
[----:B------:R-:W4:Y:S01]  /*0150*/  LDG.E R5, desc[UR4][R4.64] ;  /* 0x0000000404057981 */ /* 0x000f22000c1e1900 */
[----:B---3--:R-:W-:Y:S01]  /*0160*/  IMAD.WIDE R6, R9, 0x4, R6 ;  /* 0x0000000409067825 */ /* 0x008fe200078e0206 */
[----:B----4-:R-:W-:-:S05]  /*0170*/  IADD3 R9, PT, PT, R2, R5, RZ ;  /* 0x0000000502097210 */ /* 0x010fca0007ffe0ff */
[----:B------:R-:W-:Y:S01]  /*0180*/  STG.E desc[UR4][R6.64], R9 ;  /* 0x0000000906007986 */ /* 0x000fe2000c101904 */
[----:B------:R-:W-:Y:S05]  /*0190*/  EXIT ;  /* 0x000000000000794d */ /* 0x000fea0003800000 */
.L_x_0:
[----:B------:R-:W-:-:S00]  /*01a0*/  BRA `(.L_x_0) ;  /* 0xfffffffc00fc7947 */ /* 0x000fc0000383ffff */
[----:B------:R-:W-:-:S00]  /*01b0*/  NOP ;  /* 0x0000000000007918 */ /* 0x000fc00000000000 */
        /* <DEDUP_REMOVED lines=12> */
.L_x_13:


//--------------------- .text._Z12matrixAddColPiS_S_i --------------------------
	.section	.text._Z12matrixAddColPiS_S_i,"ax",@progbits
	.align	128
        .global         _Z12matrixAddColPiS_S_i
        .type           _Z12matrixAddColPiS_S_i,@function
        .size           _Z12matrixAddColPiS_S_i,(.L_x_14 - _Z12matrixAddColPiS_S_i)
        .other          _Z12matrixAddColPiS_S_i,@"STO_CUDA_ENTRY STV_DEFAULT"
_Z12matrixAddColPiS_S_i:
.text._Z12matrixAddColPiS_S_i:
[----:B------:R-:W-:Y:S01]  /*0000*/  LDC R1, c[0x0][0x37c] ;  /* 0x0000df00ff017b82 */ /* 0x000fe20000000800 */
[----:B------:R-:W0:Y:S07]  /*0010*/  S2R R0, SR_TID.X ;  /* 0x0000000000007919 */ /* 0x000e2e0000002100 */
[----:B------:R-:W0:Y:S02]  /*0020*/  LDC R3, c[0x0][0x398] ;  /* 0x0000e600ff037b82 */ /* 0x000e240000000800 */
[----:B0-----:R-:W-:-:S13]  /*0030*/  ISETP.GE.AND P0, PT, R0, R3, PT ;  /* 0x000000030000720c */ /* 0x001fda0003f06270 */
[----:B------:R-:W-:Y:S05]  /*0040*/  @P0 EXIT ;  /* 0x000000000000094d */ /* 0x000fea0003800000 */
[C---:B------:R-:W-:Y:S01]  /*0050*/  IADD3 R2, PT, PT, R3.reuse, -0x1, RZ ;  /* 0xffffffff03027810 */ /* 0x040fe20007ffe0ff */
[----:B------:R-:W0:Y:S01]  /*0060*/  LDCU.64 UR4, c[0x0][0x358] ;  /* 0x00006b00ff0477ac */ /* 0x000e220008000a00 */
[----:B------:R-:W-:Y:S02]  /*0070*/  LOP3.LUT R20, R3, 0xf, RZ, 0xc0, !PT ;  /* 0x0000000f03147812 */ /* 0x000fe400078ec0ff */
[----:B------:R-:W-:Y:S01]  /*0080*/  ISETP.GE.U32.AND P1, PT, R2, 0xf, PT ;  /* 0x0000000f0200780c */ /* 0x000fe20003f26070 */
[----:B------:R-:W-:Y:S01]  /*0090*/  HFMA2 R2, -RZ, RZ, 0, 0 ;  /* 0x00000000ff027431 */ /* 0x000fe200000001ff */
[----:B------:R-:W-:-:S11]  /*00a0*/  ISETP.NE.AND P0, PT, R20, RZ, PT ;  /* 0x000000ff1400720c */ /* 0x000fd60003f05270 */
[----:B------:R-:W-:Y:S05]  /*00b0*/  @!P1 BRA `(.L_x_1) ;  /* 0x0000000400e89947 */ /* 0x000fea0003800000 */
[----:B------:R-:W-:Y:S02]  /*00c0*/  LOP3.LUT R2, R3, 0xfffffff0, RZ, 0xc0, !PT ;  /* 0xfffffff003027812 */ /* 0x000fe400078ec0ff */
[----:B------:R-:W-:Y:S02]  /*00d0*/  MOV R4, R0 ;  /* 0x0000000000047202 */ /* 0x000fe40000000f00 */
[----:B------:R-:W-:-:S07]  /*00e0*/  IADD3 R5, PT, PT, -R2, RZ, RZ ;  /* 0x000000ff02057210 */ /* 0x000fce0007ffe1ff */
.L_x_2:
[----:B---3--:R-:W1:Y:S08]  /*00f0*/  LDC.64 R14, c[0x0][0x380] ;  /* 0x0000e000ff0e7b82 */ /* 0x008e700000000a00 */
[----:B------:R-:W2:Y:S08]  /*0100*/  LDC.64 R16, c[0x0][0x388] ;  /* 0x0000e200ff107b82 */ /* 0x000eb00000000a00 */
[----:B------:R-:W3:Y:S01]  /*0110*/  LDC.64 R6, c[0x0][0x390] ;  /* 0x0000e400ff067b82 */ /* 0x000ee20000000a00 */
[----:B-1----:R-:W-:-:S05]  /*0120*/  IMAD.WIDE R14, R4, 0x4, R14 ;  /* 0x00000004040e7825 */ /* 0x002fca00078e020e */
[----:B0-----:R-:W4:Y:S01]  /*0130*/  LDG.E R8, desc[UR4][R14.64] ;  /* 0x000000040e087981 */ /* 0x001f22000c1e1900 */
[----:B--2---:R-:W-:-:S05]  /*0140*/  IMAD.WIDE R16, R4, 0x4, R16 ;  /* 0x0000000404107825 */ /* 0x004fca00078e0210 */
[----:B------:R-:W4:Y:S01]  /*0150*/  LDG.E R9, desc[UR4][R16.64] ;  /* 0x0000000410097981 */ /* 0x000f22000c1e1900 */
[----:B------:R-:W-:-:S04]  /*0160*/  IMAD.WIDE R10, R3, 0x4, R14 ;  /* 0x00000004030a7825 */ /* 0x000fc800078e020e */
[----:B---3--:R-:W-:Y:S01]  /*0170*/  IMAD.WIDE R6, R4, 0x4, R6 ;  /* 0x0000000404067825 */ /* 0x008fe200078e0206 */
[----:B----4-:R-:W-:-:S03]  /*0180*/  IADD3 R21, PT, PT, R8, R9, RZ ;  /* 0x0000000908157210 */ /* 0x010fc60007ffe0ff */
[C---:B------:R-:W-:Y:S02]  /*0190*/  IMAD.WIDE R8, R3.reuse, 0x4, R16 ;  /* 0x0000000403087825 */ /* 0x040fe400078e0210 */
[----:B------:R0:W-:Y:S04]  /*01a0*/  STG.E desc[UR4][R6.64], R21 ;  /* 0x0000001506007986 */ /* 0x0001e8000c101904 */
[----:B------:R-:W2:Y:S04]  /*01b0*/  LDG.E R18, desc[UR4][R10.64] ;  /* 0x000000040a127981 */ /* 0x000ea8000c1e1900 */
[----:B------:R-:W2:Y:S01]  /*01c0*/  LDG.E R19, desc[UR4][R8.64] ;  /* 0x0000000408137981 */ /* 0x000ea2000c1e1900 */
[----:B------:R-:W-:-:S04]  /*01d0*/  IMAD.WIDE R12, R3, 0x4, R6 ;  /* 0x00000004030c7825 */ /* 0x000fc800078e0206 */
[----:B------:R-:W-:-:S04]  /*01e0*/  IMAD.WIDE R16, R3, 0x4, R10 ;  /* 0x0000000403107825 */ /* 0x000fc800078e020a */
[----:B------:R-:W-:Y:S01]  /*01f0*/  IMAD.WIDE R14, R3, 0x4, R8 ;  /* 0x00000004030e7825 */ /* 0x000fe200078e0208 */
[----:B--2---:R-:W-:-:S05]  /*0200*/  IADD3 R23, PT, PT, R18, R19, RZ ;  /* 0x0000001312177210 */ /* 0x004fca0007ffe0ff */
[----:B------:R1:W-:Y:S04]  /*0210*/  STG.E desc[UR4][R12.64], R23 ;  /* 0x000000170c007986 */ /* 0x0003e8000c101904 */
[----:B------:R-:W2:Y:S04]  /*0220*/  LDG.E R22, desc[UR4][R16.64] ;  /* 0x0000000410167981 */ /* 0x000ea8000c1e1900 */
[----:B------:R-:W2:Y:S01]  /*0230*/  LDG.E R25, desc[UR4][R14.64] ;  /* 0x000000040e197981 */ /* 0x000ea2000c1e1900 */
[----:B------:R-:W-:-:S04]  /*0240*/  IMAD.WIDE R18, R3, 0x4, R12 ;  /* 0x0000000403127825 */ /* 0x000fc800078e020c */
[----:B------:R-:W-:-:S04]  /*0250*/  IMAD.WIDE R10, R3, 0x4, R16 ;  /* 0x00000004030a7825 */ /* 0x000fc800078e0210 */
[----:B0-----:R-:W-:Y:S01]  /*0260*/  IMAD.WIDE R6, R3, 0x4, R14 ;  /* 0x0000000403067825 */ /* 0x001fe200078e020e */
[----:B--2---:R-:W-:-:S05]  /*0270*/  IADD3 R25, PT, PT, R22, R25, RZ ;  /* 0x0000001916197210 */ /* 0x004fca0007ffe0ff */
[----:B------:R0:W-:Y:S04]  /*0280*/  STG.E desc[UR4][R18.64], R25 ;  /* 0x0000001912007986 */ /* 0x0001e8000c101904 */
[----:B------:R-:W2:Y:S04]  /*0290*/  LDG.E R21, desc[UR4][R10.64] ;  /* 0x000000040a157981 */ /* 0x000ea8000c1e1900 */
[----:B------:R-:W2:Y:S01]  /*02a0*/  LDG.E R22, desc[UR4][R6.64] ;  /* 0x0000000406167981 */ /* 0x000ea2000c1e1900 */
[----:B------:R-:W-:-:S04]  /*02b0*/  IMAD.WIDE R8, R3, 0x4, R18 ;  /* 0x0000000403087825 */ /* 0x000fc800078e0212 */
[----:B------:R-:W-:-:S04]  /*02c0*/  IMAD.WIDE R16, R3, 0x4, R10 ;  /* 0x0000000403107825 */ /* 0x000fc800078e020a */
[----:B-1----:R-:W-:Y:S01]  /*02d0*/  IMAD.WIDE R12, R3, 0x4, R6 ;  /* 0x00000004030c7825 */ /* 0x002fe200078e0206 */
[----:B--2---:R-:W-:-:S05]  /*02e0*/  IADD3 R21, PT, PT, R21, R22, RZ ;  /* 0x0000001615157210 */ /* 0x004fca0007ffe0ff */
        /* <DEDUP_REMOVED lines=8> */
[----:B------:R-:W3:Y:S04]  /*0370*/  LDG.E R22, desc[UR4][R10.64] ;  /* 0x000000040a167981 */ /* 0x000ee8000c1e1900 */
[----:B0-----:R-:W3:Y:S01]  /*0380*/  LDG.E R25, desc[UR4][R6.64] ;  /* 0x0000000406197981 */ /* 0x001ee2000c1e1900 */
[----:B------:R-:W-:-:S04]  /*0390*/  IMAD.WIDE R18, R3, 0x4, R14 ;  /* 0x0000000403127825 */ /* 0x000fc800078e020e */
[----:B------:R-:W-:-:S04]  /*03a0*/  IMAD.WIDE R16, R3, 0x4, R10 ;  /* 0x0000000403107825 */ /* 0x000fc800078e020a */
[----:B-1----:R-:W-:Y:S01]  /*03b0*/  IMAD.WIDE R8, R3, 0x4, R6 ;  /* 0x0000000403087825 */ /* 0x002fe200078e0206 */
[----:B---3--:R-:W-:-:S05]  /*03c0*/  IADD3 R25, PT, PT, R22, R25, RZ ;  /* 0x0000001916197210 */ /* 0x008fca0007ffe0ff */
[----:B------:R0:W-:Y:S04]  /*03d0*/  STG.E desc[UR4][R18.64], R25 ;  /* 0x0000001912007986 */ /* 0x0001e8000c101904 */
[----:B------:R-:W3:Y:S04]  /*03e0*/  LDG.E R21, desc[UR4][R16.64] ;  /* 0x0000000410157981 */ /* 0x000ee8000c1e1900 */
[----:B------:R-:W3:Y:S01]  /*03f0*/  LDG.E R22, desc[UR4][R8.64] ;  /* 0x0000000408167981 */ /* 0x000ee2000c1e1900 */
[----:B------:R-:W-:-:S04]  /*0400*/  IMAD.WIDE R12, R3, 0x4, R18 ;  /* 0x00000004030c7825 */ /* 0x000fc800078e0212 */
[----:B------:R-:W-:-:S04]  /*0410*/  IMAD.WIDE R10, R3, 0x4, R16 ;  /* 0x00000004030a7825 */ /* 0x000fc800078e0210 */
[----:B------:R-:W-:Y:S01]  /*0420*/  IMAD.WIDE R6, R3, 0x4, R8 ;  /* 0x0000000403067825 */ /* 0x000fe200078e0208 */
[----:B---3--:R-:W-:-:S05]  /*0430*/  IADD3 R21, PT, PT, R21, R22, RZ ;  /* 0x0000001615157210 */ /* 0x008fca0007ffe0ff */
[----:B------:R1:W-:Y:S04]  /*0440*/  STG.E desc[UR4][R12.64], R21 ;  /* 0x000000150c007986 */ /* 0x0003e8000c101904 */
[----:B------:R-:W3:Y:S04]  /*0450*/  LDG.E R22, desc[UR4][R10.64] ;  /* 0x000000040a167981 */ /* 0x000ee8000c1e1900 */
[----:B--2---:R-:W3:Y:S01]  /*0460*/  LDG.E R23, desc[UR4][R6.64] ;  /* 0x0000000406177981 */ /* 0x004ee2000c1e1900 */
[----:B------:R-:W-:-:S04]  /*0470*/  IMAD.WIDE R14, R3, 0x4, R12 ;  /* 0x00000004030e7825 */ /* 0x000fc800078e020c */
[----:B------:R-:W-:-:S04]  /*0480*/  IMAD.WIDE R16, R3, 0x4, R10 ;  /* 0x0000000403107825 */ /* 0x000fc800078e020a */
[----:B------:R-:W-:Y:S01]  /*0490*/  IMAD.WIDE R8, R3, 0x4, R6 ;  /* 0x0000000403087825 */ /* 0x000fe200078e0206 */
[----:B---3--:R-:W-:-:S05]  /*04a0*/  IADD3 R23, PT, PT, R22, R23, RZ ;  /* 0x0000001716177210 */ /* 0x008fca0007ffe0ff */
[----:B------:R2:W-:Y:S04]  /*04b0*/  STG.E desc[UR4][R14.64], R23 ;  /* 0x000000170e007986 */ /* 0x0005e8000c101904 */
[----:B------:R-:W3:Y:S04]  /*04c0*/  LDG.E R22, desc[UR4][R16.64] ;  /* 0x0000000410167981 */ /* 0x000ee8000c1e1900 */
[----:B0-----:R-:W3:Y:S01]  /*04d0*/  LDG.E R25, desc[UR4][R8.64] ;  /* 0x0000000408197981 */ /* 0x001ee2000c1e1900 */
[----:B------:R-:W-:-:S04]  /*04e0*/  IMAD.WIDE R18, R3, 0x4, R14 ;  /* 0x0000000403127825 */ /* 0x000fc800078e020e */
[----:B------:R-:W-:-:S04]  /*04f0*/  IMAD.WIDE R10, R3, 0x4, R16 ;  /* 0x00000004030a7825 */ /* 0x000fc800078e0210 */
[----:B------:R-:W-:Y:S01]  /*0500*/  IMAD.WIDE R6, R3, 0x4, R8 ;  /* 0x0000000403067825 */ /* 0x000fe200078e0208 */
[----:B---3--:R-:W-:-:S05]  /*0510*/  IADD3 R25, PT, PT, R22, R25, RZ ;  /* 0x0000001916197210 */ /* 0x008fca0007ffe0ff */
[----:B------:R0:W-:Y:S04]  /*0520*/  STG.E desc[UR4][R18.64], R25 ;  /* 0x0000001912007986 */ /* 0x0001e8000c101904 */
[----:B-1----:R-:W3:Y:S04]  /*0530*/  LDG.E R21, desc[UR4][R10.64] ;  /* 0x000000040a157981 */ /* 0x002ee8000c1e1900 */
[----:B------:R-:W3:Y:S01]  /*0540*/  LDG.E R22, desc[UR4][R6.64] ;  /* 0x0000000406167981 */ /* 0x000ee2000c1e1900 */
[----:B------:R-:W-:-:S04]  /*0550*/  IMAD.WIDE R12, R3, 0x4, R18 ;  /* 0x00000004030c7825 */ /* 0x000fc800078e0212 */
[----:B--2---:R-:W-:-:S04]  /*0560*/  IMAD.WIDE R14, R3, 0x4, R10 ;  /* 0x00000004030e7825 */ /* 0x004fc800078e020a */
[----:B------:R-:W-:Y:S01]  /*0570*/  IMAD.WIDE R8, R3, 0x4, R6 ;  /* 0x0000000403087825 */ /* 0x000fe200078e0206 */
[----:B---3--:R-:W-:-:S05]  /*0580*/  IADD3 R21, PT, PT, R21, R22, RZ ;  /* 0x0000001615157210 */ /* 0x008fca0007ffe0ff */
        /* <DEDUP_REMOVED lines=11> */
[----:B-1----:R-:W-:-:S04]  /*0640*/  IMAD.WIDE R12, R3, 0x4, R10 ;  /* 0x00000004030c7825 */ /* 0x002fc800078e020a */
[----:B------:R-:W-:Y:S01]  /*0650*/  IMAD.WIDE R8, R3, 0x4, R6 ;  /* 0x0000000403087825 */ /* 0x000fe200078e0206 */
        /* <DEDUP_REMOVED lines=23> */
[----:B------:R-:W2:Y:S04]  /*07d0*/  LDG.E R10, desc[UR4][R10.64] ;  /* 0x000000040a0a7981 */ /* 0x000ea8000c1e1900 */
[----:B------:R-:W2:Y:S01]  /*07e0*/  LDG.E R7, desc[UR4][R6.64] ;  /* 0x0000000406077981 */ /* 0x000ea2000c1e1900 */
[----:B------:R-:W-:-:S04]  /*07f0*/  IADD3 R5, PT, PT, R5, 0x10, RZ ;  /* 0x0000001005057810 */ /* 0x000fc80007ffe0ff */
[----:B------:R-:W-:Y:S01]  /*0800*/  ISETP.NE.AND P1, PT, R5, RZ, PT ;  /* 0x000000ff0500720c */ /* 0x000fe20003f25270 */
[C---:B-1----:R-:W-:Y:S01]  /*0810*/  IMAD.WIDE R14, R3.reuse, 0x4, R18 ;  /* 0x00000004030e7825 */ /* 0x042fe200078e0212 */
[----:B------:R-:W-:Y:S02]  /*0820*/  LEA R4, R3, R4, 0x4 ;  /* 0x0000000403047211 */ /* 0x000fe400078e20ff */
[----:B--2---:R-:W-:-:S05]  /*0830*/  IADD3 R17, PT, PT, R10, R7, RZ ;  /* 0x000000070a117210 */ /* 0x004fca0007ffe0ff */
[----:B------:R3:W-:Y:S04]  /*0840*/  STG.E desc[UR4][R14.64], R17 ;  /* 0x000000110e007986 */ /* 0x0007e8000c101904 */
[----:B------:R-:W-:Y:S05]  /*0850*/  @P1 BRA `(.L_x_2) ;  /* 0xfffffff800241947 */ /* 0x000fea000383ffff */
.L_x_1:
[----:B0-----:R-:W-:Y:S05]  /*0860*/  @!P0 EXIT ;  /* 0x000000000000894d */ /* 0x001fea0003800000 */
[----:B------:R-:W-:Y:S02]  /*0870*/  ISETP.GE.U32.AND P0, PT, R20, 0x8, PT ;  /* 0x000000081400780c */ /* 0x000fe40003f06070 */
[----:B---3--:R-:W-:-:S04]  /*0880*/  LOP3.LUT R18, R3, 0x7, RZ, 0xc0, !PT ;  /* 0x0000000703127812 */ /* 0x008fc800078ec0ff */
[----:B------:R-:W-:-:S07]  /*0890*/  ISETP.NE.AND P1, PT, R18, RZ, PT ;  /* 0x000000ff1200720c */ /* 0x000fce0003f25270 */
[----:B------:R-:W-:Y:S06]  /*08a0*/  @!P0 BRA `(.L_x_3) ;  /* 0x0000000000f48947 */ /* 0x000fec0003800000 */
[----:B------:R-:W0:Y:S01]  /*08b0*/  LDC.64 R4, c[0x0][0x380] ;  /* 0x0000e000ff047b82 */ /* 0x000e220000000a00 */
[----:B------:R-:W-:-:S07]  /*08c0*/  IMAD R11, R2, R3, R0 ;  /* 0x00000003020b7224 */ /* 0x000fce00078e0200 */
[----:B------:R-:W1:Y:S08]  /*08d0*/  LDC.64 R6, c[0x0][0x388] ;  /* 0x0000e200ff067b82 */ /* 0x000e700000000a00 */
[----:B------:R-:W2:Y:S01]  /*08e0*/  LDC.64 R8, c[0x0][0x390] ;  /* 0x0000e400ff087b82 */ /* 0x000ea20000000a00 */
[----:B0-----:R-:W-:-:S05]  /*08f0*/  IMAD.WIDE R4, R11, 0x4, R4 ;  /* 0x000000040b047825 */ /* 0x001fca00078e0204 */
[----:B------:R-:W3:Y:S01]  /*0900*/  LDG.E R10, desc[UR4][R4.64] ;  /* 0x00000004040a7981 */ /* 0x000ee2000c1e1900 */
[----:B-1----:R-:W-:-:S05]  /*0910*/  IMAD.WIDE R6, R11, 0x4, R6 ;  /* 0x000000040b067825 */ /* 0x002fca00078e0206 */
[----:B------:R-:W3:Y:S01]  /*0920*/  LDG.E R13, desc[UR4][R6.64] ;  /* 0x00000004060d7981 */ /* 0x000ee2000c1e1900 */
[----:B--2---:R-:W-:Y:S01]  /*0930*/  IMAD.WIDE R8, R11, 0x4, R8 ;  /* 0x000000040b087825 */ /* 0x004fe200078e0208 */
[----:B---3--:R-:W-:-:S03]  /*0940*/  IADD3 R19, PT, PT, R10, R13, RZ ;  /* 0x0000000d0a137210 */ /* 0x008fc60007ffe0ff */
[----:B------:R-:W-:-:S04]  /*0950*/  IMAD.WIDE R10, R3, 0x4, R4 ;  /* 0x00000004030a7825 */ /* 0x000fc800078e0204 */
[C---:B------:R-:W-:Y:S01]  /*0960*/  IMAD.WIDE R12, R3.reuse, 0x4, R6 ;  /* 0x00000004030c7825 */ /* 0x040fe200078e0206 */
        /* <DEDUP_REMOVED lines=11> */
[----:B0-----:R-:W-:-:S04]  /*0a20*/  IMAD.WIDE R8, R3, 0x4, R4 ;  /* 0x0000000403087825 */ /* 0x001fc800078e0204 */
[----:B------:R-:W-:Y:S01]  /*0a30*/  IMAD.WIDE R10, R3, 0x4, R6 ;  /* 0x00000004030a7825 */ /* 0x000fe200078e0206 */
        /* <DEDUP_REMOVED lines=10> */
[----:B-1----:R-:W3:Y:S01]  /*0ae0*/  LDG.E R21, desc[UR4][R6.64] ;  /* 0x0000000406157981 */ /* 0x002ee2000c1e1900 */
        /* <DEDUP_REMOVED lines=12> */
[----:B--2---:R-:W2:Y:S04]  /*0bb0*/  LDG.E R19, desc[UR4][R4.64] ;  /* 0x0000000404137981 */ /* 0x004ea8000c1e1900 */
[----:B------:R-:W2:Y:S01]  /*0bc0*/  LDG.E R20, desc[UR4][R6.64] ;  /* 0x0000000406147981 */ /* 0x000ea2000c1e1900 */
[----:B------:R-:W-:-:S04]  /*0bd0*/  IMAD.WIDE R12, R3, 0x4, R16 ;  /* 0x00000004030c7825 */ /* 0x000fc800078e0210 */
[----:B------:R-:W-:-:S04]  /*0be0*/  IMAD.WIDE R8, R3, 0x4, R4 ;  /* 0x0000000403087825 */ /* 0x000fc800078e0204 */
[----:B------:R-:W-:Y:S01]  /*0bf0*/  IMAD.WIDE R10, R3, 0x4, R6 ;  /* 0x00000004030a7825 */ /* 0x000fe200078e0206 */
[----:B--2---:R-:W-:-:S05]  /*0c00*/  IADD3 R19, PT, PT, R19, R20, RZ ;  /* 0x0000001413137210 */ /* 0x004fca0007ffe0ff */
[----:B------:R2:W-:Y:S04]  /*0c10*/  STG.E desc[UR4][R12.64], R19 ;  /* 0x000000130c007986 */ /* 0x0005e8000c101904 */
[----:B------:R-:W0:Y:S04]  /*0c20*/  LDG.E R8, desc[UR4][R8.64] ;  /* 0x0000000408087981 */ /* 0x000e28000c1e1900 */
[----:B------:R-:W0:Y:S01]  /*0c30*/  LDG.E R11, desc[UR4][R10.64] ;  /* 0x000000040a0b7981 */ /* 0x000e22000c1e1900 */
[----:B-1----:R-:W-:Y:S01]  /*0c40*/  IMAD.WIDE R14, R3, 0x4, R12 ;  /* 0x00000004030e7825 */ /* 0x002fe200078e020c */
[----:B------:R-:W-:-:S02]  /*0c50*/  IADD3 R2, PT, PT, R2, 0x8, RZ ;  /* 0x0000000802027810 */ /* 0x000fc40007ffe0ff */
[----:B0-----:R-:W-:-:S05]  /*0c60*/  IADD3 R17, PT, PT, R8, R11, RZ ;  /* 0x0000000b08117210 */ /* 0x001fca0007ffe0ff */
[----:B------:R2:W-:Y:S02]  /*0c70*/  STG.E desc[UR4][R14.64], R17 ;  /* 0x000000110e007986 */ /* 0x0005e4000c101904 */
.L_x_3:
[----:B------:R-:W-:Y:S05]  /*0c80*/  @!P1 EXIT ;  /* 0x000000000000994d */ /* 0x000fea0003800000 */
[----:B------:R-:W-:Y:S02]  /*0c90*/  ISETP.GE.U32.AND P0, PT, R18, 0x4, PT ;  /* 0x000000041200780c */ /* 0x000fe40003f06070 */
[----:B------:R-:W-:-:S04]  /*0ca0*/  LOP3.LUT R4, R3, 0x3, RZ, 0xc0, !PT ;  /* 0x0000000303047812 */ /* 0x000fc800078ec0ff */
[----:B------:R-:W-:-:S07]  /*0cb0*/  ISETP.NE.AND P1, PT, R4, RZ, PT ;  /* 0x000000ff0400720c */ /* 0x000fce0003f25270 */
[----:B------:R-:W-:Y:S06]  /*0cc0*/  @!P0 BRA `(.L_x_4) ;  /* 0x0000000000848947 */ /* 0x000fec0003800000 */
[----:B------:R-:W0:Y:S01]  /*0cd0*/  LDC.64 R6, c[0x0][0x380] ;  /* 0x0000e000ff067b82 */ /* 0x000e220000000a00 */
[----:B--2---:R-:W-:-:S07]  /*0ce0*/  IMAD R13, R2, R3, R0 ;  /* 0x00000003020d7224 */ /* 0x004fce00078e0200 */
[----:B------:R-:W1:Y:S08]  /*0cf0*/  LDC.64 R8, c[0x0][0x388] ;  /* 0x0000e200ff087b82 */ /* 0x000e700000000a00 */
[----:B------:R-:W2:Y:S01]  /*0d00*/  LDC.64 R10, c[0x0][0x390] ;  /* 0x0000e400ff0a7b82 */ /* 0x000ea20000000a00 */
[----:B0-----:R-:W-:-:S05]  /*0d10*/  IMAD.WIDE R6, R13, 0x4, R6 ;  /* 0x000000040d067825 */ /* 0x001fca00078e0206 */
[----:B------:R-:W3:Y:S01]  /*0d20*/  LDG.E R5, desc[UR4][R6.64] ;  /* 0x0000000406057981 */ /* 0x000ee2000c1e1900 */
[----:B-1----:R-:W-:-:S05]  /*0d30*/  IMAD.WIDE R8, R13, 0x4, R8 ;  /* 0x000000040d087825 */ /* 0x002fca00078e0208 */
[----:B------:R-:W3:Y:S01]  /*0d40*/  LDG.E R12, desc[UR4][R8.64] ;  /* 0x00000004080c7981 */ /* 0x000ee2000c1e1900 */
[----:B------:R-:W-:-:S04]  /*0d50*/  IMAD.WIDE R14, R3, 0x4, R8 ;  /* 0x00000004030e7825 */ /* 0x000fc800078e0208 */
[----:B--2---:R-:W-:Y:S01]  /*0d60*/  IMAD.WIDE R10, R13, 0x4, R10 ;  /* 0x000000040d0a7825 */ /* 0x004fe200078e020a */
[----:B---3--:R-:W-:-:S03]  /*0d70*/  IADD3 R5, PT, PT, R5, R12, RZ ;  /* 0x0000000c05057210 */ /* 0x008fc60007ffe0ff */
        /* <DEDUP_REMOVED lines=18> */
[----:B------:R-:W-:Y:S01]  /*0ea0*/  IMAD.WIDE R14, R3, 0x4, R18 ;  /* 0x00000004030e7825 */ /* 0x000fe200078e0212 */
[----:B------:R-:W-:-:S02]  /*0eb0*/  IADD3 R2, PT, PT, R2, 0x4, RZ ;  /* 0x0000000402027810 */ /* 0x000fc40007ffe0ff */
[----:B--2---:R-:W-:-:S05]  /*0ec0*/  IADD3 R5, PT, PT, R10, R13, RZ ;  /* 0x0000000d0a057210 */ /* 0x004fca0007ffe0ff */
[----:B------:R1:W-:Y:S02]  /*0ed0*/  STG.E desc[UR4][R14.64], R5 ;  /* 0x000000050e007986 */ /* 0x0003e4000c101904 */
.L_x_4:
[----:B------:R-:W-:Y:S05]  /*0ee0*/  @!P1 EXIT ;  /* 0x000000000000994d */ /* 0x000fea0003800000 */
[----:B------:R-:W0:Y:S01]  /*0ef0*/  LDC.64 R6, c[0x0][0x390] ;  /* 0x0000e400ff067b82 */ /* 0x000e220000000a00 */
[----:B-12---:R-:W-:Y:S01]  /*0f00*/  IMAD R17, R2, R3, R0 ;  /* 0x0000000302117224 */ /* 0x006fe200078e0200 */
[----:B------:R-:W-:-:S06]  /*0f10*/  IADD3 R0, PT, PT, -R4, RZ, RZ ;  /* 0x000000ff04007210 */ /* 0x000fcc0007ffe1ff */
[----:B------:R-:W1:Y:S08]  /*0f20*/  LDC.64 R8, c[0x0][0x380] ;  /* 0x0000e000ff087b82 */ /* 0x000e700000000a00 */
[----:B------:R-:W2:Y:S02]  /*0f30*/  LDC.64 R10, c[0x0][0x388] ;  /* 0x0000e200ff0a7b82 */ /* 0x000ea40000000a00 */
.L_x_5:
[----:B-1----:R-:W-:-:S04]  /*0f40*/  IMAD.WIDE R4, R17, 0x4, R8 ;  /* 0x0000000411047825 */ /* 0x002fc800078e0208 */
[C---:B--2---:R-:W-:Y:S02]  /*0f50*/  IMAD.WIDE R12, R17.reuse, 0x4, R10 ;  /* 0x00000004110c7825 */ /* 0x044fe400078e020a */
[----:B------:R-:W2:Y:S04]  /*0f60*/  LDG.E R4, desc[UR4][R4.64] ;  /* 0x0000000404047981 */ /* 0x000ea8000c1e1900 */
[----:B------:R-:W2:Y:S01]  /*0f70*/  LDG.E R13, desc[UR4][R12.64] ;  /* 0x000000040c0d7981 */ /* 0x000ea2000c1e1900 */
[----:B------:R-:W-:Y:S01]  /*0f80*/  IADD3 R0, PT, PT, R0, 0x1, RZ ;  /* 0x0000000100007810 */ /* 0x000fe20007ffe0ff */
[C---:B0--3--:R-:W-:Y:S01]  /*0f90*/  IMAD.WIDE R14, R17.reuse, 0x4, R6 ;  /* 0x00000004110e7825 */ /* 0x049fe200078e0206 */
[----:B------:R-:W-:Y:S02]  /*0fa0*/  IADD3 R17, PT, PT, R17, R3, RZ ;  /* 0x0000000311117210 */ /* 0x000fe40007ffe0ff */
[----:B------:R-:W-:-:S02]  /*0fb0*/  ISETP.NE.AND P0, PT, R0, RZ, PT ;  /* 0x000000ff0000720c */ /* 0x000fc40003f05270 */
[----:B--2---:R-:W-:-:S05]  /*0fc0*/  IADD3 R19, PT, PT, R4, R13, RZ ;  /* 0x0000000d04137210 */ /* 0x004fca0007ffe0ff */
[----:B------:R3:W-:Y:S06]  /*0fd0*/  STG.E desc[UR4][R14.64], R19 ;  /* 0x000000130e007986 */ /* 0x0007ec000c101904 */
[----:B------:R-:W-:Y:S05]  /*0fe0*/  @P0 BRA `(.L_x_5) ;  /* 0xfffffffc00d40947 */ /* 0x000fea000383ffff */
[----:B------:R-:W-:Y:S05]  /*0ff0*/  EXIT ;  /* 0x000000000000794d */ /* 0x000fea0003800000 */
.L_x_6:
        /* <DEDUP_REMOVED lines=16> */
.L_x_14:


//--------------------- .text._Z12matrixAddRowPiS_S_i --------------------------
	.section	.text._Z12matrixAddRowPiS_S_i,"ax",@progbits
	.align	128
        .global         _Z12matrixAddRowPiS_S_i
        .type           _Z12matrixAddRowPiS_S_i,@function
        .size           _Z12matrixAddRowPiS_S_i,(.L_x_15 - _Z12matrixAddRowPiS_S_i)
        .other          _Z12matrixAddRowPiS_S_i,@"STO_CUDA_ENTRY STV_DEFAULT"
_Z12matrixAddRowPiS_S_i:
.text._Z12matrixAddRowPiS_S_i:
[----:B------:R-:W-:Y:S01]  /*0000*/  LDC R1, c[0x0][0x37c] ;  /* 0x0000df00ff017b82 */ /* 0x000fe20000000800 */
[----:B------:R-:W0:Y:S01]  /*0010*/  S2R R0, SR_TID.X ;  /* 0x0000000000007919 */ /* 0x000e220000002100 */
[----:B------:R-:W0:Y:S02]  /*0020*/  LDCU UR11, c[0x0][0x398] ;  /* 0x00007300ff0b77ac */ /* 0x000e240008000800 */
[----:B0-----:R-:W-:-:S13]  /*0030*/  ISETP.GE.AND P0, PT, R0, UR11, PT ;  /* 0x0000000b00007c0c */ /* 0x001fda000bf06270 */
[----:B------:R-:W-:Y:S05]  /*0040*/  @P0 EXIT ;  /* 0x000000000000094d */ /* 0x000fea0003800000 */
[----:B------:R-:W-:Y:S02]  /*0050*/  UIADD3 UR5, UPT, UPT, UR11, -0x1, URZ ;  /* 0xffffffff0b057890 */ /* 0x000fe4000fffe0ff */
[----:B------:R-:W-:Y:S01]  /*0060*/  IMAD R0, R0, UR11, RZ ;  /* 0x0000000b00007c24 */ /* 0x000fe2000f8e02ff */
[----:B------:R-:W-:Y:S02]  /*0070*/  ULOP3.LUT UR18, UR11, 0xf, URZ, 0xc0, !UPT ;  /* 0x0000000f0b127892 */ /* 0x000fe4000f8ec0ff */
[----:B------:R-:W-:Y:S01]  /*0080*/  UISETP.GE.U32.AND UP0, UPT, UR5, 0xf, UPT ;  /* 0x0000000f0500788c */ /* 0x000fe2000bf06070 */
[----:B------:R-:W-:Y:S01]  /*0090*/  UMOV UR4, URZ ;  /* 0x000000ff00047c82 */ /* 0x000fe20008000000 */
[----:B------:R-:W0:Y:S07]  /*00a0*/  LDCU.64 UR20, c[0x0][0x358] ;  /* 0x00006b00ff1477ac */ /* 0x000e2e0008000a00 */
[----:B------:R-:W-:Y:S05]  /*00b0*/  BRA.U !UP0, `(.L_x_7) ;  /* 0x0000000508607547 */ /* 0x000fea000b800000 */
[----:B------:R-:W1:Y:S01]  /*00c0*/  LDCU.128 UR12, c[0x0][0x380] ;  /* 0x00007000ff0c77ac */ /* 0x000e620008000c00 */
[----:B------:R-:W-:Y:S01]  /*00d0*/  MOV R8, R0 ;  /* 0x0000000000087202 */ /* 0x000fe20000000f00 */
[----:B------:R-:W2:Y:S01]  /*00e0*/  LDCU.64 UR16, c[0x0][0x390] ;  /* 0x00007200ff1077ac */ /* 0x000ea20008000a00 */
[----:B------:R-:W-:Y:S02]  /*00f0*/  ULOP3.LUT UR4, UR11, 0xfffffff0, URZ, 0xc0, !UPT ;  /* 0xfffffff00b047892 */ /* 0x000fe4000f8ec0ff */
[----:B-1----:R-:W-:Y:S02]  /*0100*/  UIADD3 UR9, UP0, UPT, UR12, 0x20, URZ ;  /* 0x000000200c097890 */ /* 0x002fe4000ff1e0ff */
[----:B------:R-:W-:Y:S02]  /*0110*/  UIADD3 UR7, UP1, UPT, UR14, 0x20, URZ ;  /* 0x000000200e077890 */ /* 0x000fe4000ff3e0ff */
[----:B--2---:R-:W-:Y:S02]  /*0120*/  UIADD3 UR5, UP2, UPT, UR16, 0x20, URZ ;  /* 0x0000002010057890 */ /* 0x004fe4000ff5e0ff */
[----:B------:R-:W-:-:S02]  /*0130*/  UIADD3.X UR10, UPT, UPT, URZ, UR13, URZ, UP0, !UPT ;  /* 0x0000000dff0a7290 */ /* 0x000fc400087fe4ff */
[----:B------:R-:W-:Y:S02]  /*0140*/  UIADD3.X UR8, UPT, UPT, URZ, UR15, URZ, UP1, !UPT ;  /* 0x0000000fff087290 */ /* 0x000fe40008ffe4ff */
[----:B------:R-:W-:Y:S02]  /*0150*/  UIADD3.X UR6, UPT, UPT, URZ, UR17, URZ, UP2, !UPT ;  /* 0x00000011ff067290 */ /* 0x000fe400097fe4ff */
[----:B------:R-:W-:-:S12]  /*0160*/  UIADD3 UR12, UPT, UPT, -UR4, URZ, URZ ;  /* 0x000000ff040c7290 */ /* 0x000fd8000fffe1ff */
.L_x_8:
[----:B------:R-:W-:Y:S01]  /*0170*/  MOV R3, UR10 ;  /* 0x0000000a00037c02 */ /* 0x000fe20008000f00 */
[----:B------:R-:W-:Y:S01]  /*0180*/  IMAD.U32 R2, RZ, RZ, UR9 ;  /* 0x00000009ff027e24 */ /* 0x000fe2000f8e00ff */
[----:B------:R-:W-:Y:S01]  /*0190*/  MOV R5, UR8 ;  /* 0x0000000800057c02 */ /* 0x000fe20008000f00 */
[----:B------:R-:W-:Y:S02]  /*01a0*/  IMAD.U32 R4, RZ, RZ, UR7 ;  /* 0x00000007ff047e24 */ /* 0x000fe4000f8e00ff */
[----:B------:R-:W-:-:S04]  /*01b0*/  IMAD.WIDE R2, R8, 0x4, R2 ;  /* 0x0000000408027825 */ /* 0x000fc800078e0202 */
[----:B------:R-:W-:Y:S01]  /*01c0*/  IMAD.WIDE R4, R8, 0x4, R4 ;  /* 0x0000000408047825 */ /* 0x000fe200078e0204 */
[----:B0---4-:R-:W2:Y:S04]  /*01d0*/  LDG.E R9, desc[UR20][R2.64+-0x20] ;  /* 0xffffe01402097981 */ /* 0x011ea8000c1e1900 */
[----:B------:R-:W2:Y:S01]  /*01e0*/  LDG.E R10, desc[UR20][R4.64+-0x20] ;  /* 0xffffe014040a7981 */ /* 0x000ea2000c1e1900 */
[----:B------:R-:W-:Y:S01]  /*01f0*/  MOV R7, UR6 ;  /* 0x0000000600077c02 */ /* 0x000fe20008000f00 */
[----:B------:R-:W-:-:S04]  /*0200*/  IMAD.U32 R6, RZ, RZ, UR5 ;  /* 0x00000005ff067e24 */ /* 0x000fc8000f8e00ff */
[----:B------:R-:W-:-:S04]  /*0210*/  IMAD.WIDE R6, R8, 0x4, R6 ;  /* 0x0000000408067825 */ /* 0x000fc800078e0206 */
[----:B--2---:R-:W-:-:S05]  /*0220*/  IMAD.IADD R9, R9, 0x1, R10 ;  /* 0x0000000109097824 */ /* 0x004fca00078e020a */
[----:B------:R0:W-:Y:S04]  /*0230*/  STG.E desc[UR20][R6.64+-0x20], R9 ;  /* 0xffffe00906007986 */ /* 0x0001e8000c101914 */
[----:B------:R-:W2:Y:S04]  /*0240*/  LDG.E R10, desc[UR20][R2.64+-0x1c] ;  /* 0xffffe414020a7981 */ /* 0x000ea8000c1e1900 */
[----:B------:R-:W2:Y:S02]  /*0250*/  LDG.E R11, desc[UR20][R4.64+-0x1c] ;  /* 0xffffe414040b7981 */ /* 0x000ea4000c1e1900 */
[----:B--2---:R-:W-:-:S05]  /*0260*/  IADD3 R11, PT, PT, R10, R11, RZ ;  /* 0x0000000b0a0b7210 */ /* 0x004fca0007ffe0ff */
[----:B------:R1:W-:Y:S04]  /*0270*/  STG.E desc[UR20][R6.64+-0x1c], R11 ;  /* 0xffffe40b06007986 */ /* 0x0003e8000c101914 */
[----:B------:R-:W2:Y:S04]  /*0280*/  LDG.E R10, desc[UR20][R2.64+-0x18] ;  /* 0xffffe814020a7981 */ /* 0x000ea8000c1e1900 */
[----:B------:R-:W2:Y:S02]  /*0290*/  LDG.E R13, desc[UR20][R4.64+-0x18] ;  /* 0xffffe814040d7981 */ /* 0x000ea4000c1e1900 */
[----:B--2---:R-:W-:-:S05]  /*02a0*/  IMAD.IADD R13, R10, 0x1, R13 ;  /* 0x000000010a0d7824 */ /* 0x004fca00078e020d */
[----:B------:R2:W-:Y:S04]  /*02b0*/  STG.E desc[UR20][R6.64+-0x18], R13 ;  /* 0xffffe80d06007986 */ /* 0x0005e8000c101914 */
[----:B------:R-:W3:Y:S04]  /*02c0*/  LDG.E R10, desc[UR20][R2.64+-0x14] ;  /* 0xffffec14020a7981 */ /* 0x000ee8000c1e1900 */
[----:B------:R-:W3:Y:S02]  /*02d0*/  LDG.E R15, desc[UR20][R4.64+-0x14] ;  /* 0xffffec14040f7981 */ /* 0x000ee4000c1e1900 */
[----:B---3--:R-:W-:-:S05]  /*02e0*/  IADD3 R15, PT, PT, R10, R15, RZ ;  /* 0x0000000f0a0f7210 */ /* 0x008fca0007ffe0ff */
[----:B------:R3:W-:Y:S04]  /*02f0*/  STG.E desc[UR20][R6.64+-0x14], R15 ;  /* 0xffffec0f06007986 */ /* 0x0007e8000c101914 */
[----:B0-----:R-:W4:Y:S04]  /*0300*/  LDG.E R9, desc[UR20][R2.64+-0x10] ;  /* 0xfffff01402097981 */ /* 0x001f28000c1e1900 */
[----:B------:R-:W4:Y:S02]  /*0310*/  LDG.E R10, desc[UR20][R4.64+-0x10] ;  /* 0xfffff014040a7981 */ /* 0x000f24000c1e1900 */
[----:B----4-:R-:W-:-:S05]  /*0320*/  IMAD.IADD R9, R9, 0x1, R10 ;  /* 0x0000000109097824 */ /* 0x010fca00078e020a */
[----:B------:R0:W-:Y:S04]  /*0330*/  STG.E desc[UR20][R6.64+-0x10], R9 ;  /* 0xfffff00906007986 */ /* 0x0001e8000c101914 */
[----:B------:R-:W4:Y:S04]  /*0340*/  LDG.E R10, desc[UR20][R2.64+-0xc] ;  /* 0xfffff414020a7981 */ /* 0x000f28000c1e1900 */
[----:B-1----:R-:W4:Y:S02]  /*0350*/  LDG.E R11, desc[UR20][R4.64+-0xc] ;  /* 0xfffff414040b7981 */ /* 0x002f24000c1e1900 */
[----:B----4-:R-:W-:-:S05]  /*0360*/  IADD3 R11, PT, PT, R10, R11, RZ ;  /* 0x0000000b0a0b7210 */ /* 0x010fca0007ffe0ff */
[----:B------:R1:W-:Y:S04]  /*0370*/  STG.E desc[UR20][R6.64+-0xc], R11 ;  /* 0xfffff40b06007986 */ /* 0x0003e8000c101914 */
[----:B------:R-:W4:Y:S04]  /*0380*/  LDG.E R10, desc[UR20][R2.64+-0x8] ;  /* 0xfffff814020a7981 */ /* 0x000f28000c1e1900 */
[----:B--2---:R-:W4:Y:S02]  /*0390*/  LDG.E R13, desc[UR20][R4.64+-0x8] ;  /* 0xfffff814040d7981 */ /* 0x004f24000c1e1900 */
[----:B----4-:R-:W-:-:S05]  /*03a0*/  IMAD.IADD R13, R10, 0x1, R13 ;  /* 0x000000010a0d7824 */ /* 0x010fca00078e020d */
[----:B------:R2:W-:Y:S04]  /*03b0*/  STG.E desc[UR20][R6.64+-0x8], R13 ;  /* 0xfffff80d06007986 */ /* 0x0005e8000c101914 */
[----:B------:R-:W4:Y:S04]  /*03c0*/  LDG.E R10, desc[UR20][R2.64+-0x4] ;  /* 0xfffffc14020a7981 */ /* 0x000f28000c1e1900 */
[----:B---3--:R-:W4:Y:S02]  /*03d0*/  LDG.E R15, desc[UR20][R4.64+-0x4] ;  /* 0xfffffc14040f7981 */ /* 0x008f24000c1e1900 */
[----:B----4-:R-:W-:-:S05]  /*03e0*/  IADD3 R15, PT, PT, R10, R15, RZ ;  /* 0x0000000f0a0f7210 */ /* 0x010fca0007ffe0ff */
        /* <DEDUP_REMOVED lines=19> */
[----:B----4-:R-:W-:-:S05]  /*0520*/  IADD3 R9, PT, PT, R9, R10, RZ ;  /* 0x0000000a09097210 */ /* 0x010fca0007ffe0ff */
[----:B------:R4:W-:Y:S04]  /*0530*/  STG.E desc[UR20][R6.64+0x10], R9 ;  /* 0x0000100906007986 */ /* 0x0009e8000c101914 */
[----:B------:R-:W5:Y:S04]  /*0540*/  LDG.E R10, desc[UR20][R2.64+0x14] ;  /* 0x00001414020a7981 */ /* 0x000f68000c1e1900 */
[----:B-1----:R-:W5:Y:S02]  /*0550*/  LDG.E R11, desc[UR20][R4.64+0x14] ;  /* 0x00001414040b7981 */ /* 0x002f64000c1e1900 */
[----:B-----5:R-:W-:-:S05]  /*0560*/  IMAD.IADD R11, R10, 0x1, R11 ;  /* 0x000000010a0b7824 */ /* 0x020fca00078e020b */
[----:B------:R4:W-:Y:S04]  /*0570*/  STG.E desc[UR20][R6.64+0x14], R11 ;  /* 0x0000140b06007986 */ /* 0x0009e8000c101914 */
[----:B------:R-:W5:Y:S04]  /*0580*/  LDG.E R10, desc[UR20][R2.64+0x18] ;  /* 0x00001814020a7981 */ /* 0x000f68000c1e1900 */
[----:B--2---:R-:W5:Y:S02]  /*0590*/  LDG.E R13, desc[UR20][R4.64+0x18] ;  /* 0x00001814040d7981 */ /* 0x004f64000c1e1900 */
[----:B-----5:R-:W-:-:S05]  /*05a0*/  IADD3 R13, PT, PT, R10, R13, RZ ;  /* 0x0000000d0a0d7210 */ /* 0x020fca0007ffe0ff */
[----:B------:R4:W-:Y:S04]  /*05b0*/  STG.E desc[UR20][R6.64+0x18], R13 ;  /* 0x0000180d06007986 */ /* 0x0009e8000c101914 */
[----:B------:R-:W2:Y:S04]  /*05c0*/  LDG.E R10, desc[UR20][R2.64+0x1c] ;  /* 0x00001c14020a7981 */ /* 0x000ea8000c1e1900 */
[----:B---3--:R-:W2:Y:S01]  /*05d0*/  LDG.E R15, desc[UR20][R4.64+0x1c] ;  /* 0x00001c14040f7981 */ /* 0x008ea2000c1e1900 */
[----:B------:R-:W-:Y:S01]  /*05e0*/  UIADD3 UR12, UPT, UPT, UR12, 0x10, URZ ;  /* 0x000000100c0c7890 */ /* 0x000fe2000fffe0ff */
[----:B------:R-:W-:-:S03]  /*05f0*/  VIADD R8, R8, 0x10 ;  /* 0x0000001008087836 */ /* 0x000fc60000000000 */
[----:B------:R-:W-:Y:S01]  /*0600*/  UISETP.NE.AND UP0, UPT, UR12, URZ, UPT ;  /* 0x000000ff0c00728c */ /* 0x000fe2000bf05270 */
[----:B--2---:R-:W-:-:S05]  /*0610*/  IADD3 R15, PT, PT, R10, R15, RZ ;  /* 0x0000000f0a0f7210 */ /* 0x004fca0007ffe0ff */
[----:B------:R4:W-:Y:S03]  /*0620*/  STG.E desc[UR20][R6.64+0x1c], R15 ;  /* 0x00001c0f06007986 */ /* 0x0009e6000c101914 */
[----:B------:R-:W-:Y:S05]  /*0630*/  BRA.U UP0, `(.L_x_8) ;  /* 0xfffffff900cc7547 */ /* 0x000fea000b83ffff */
.L_x_7:
[----:B------:R-:W-:-:S13]  /*0640*/  ISETP.NE.AND P0, PT, RZ, UR18, PT ;  /* 0x00000012ff007c0c */ /* 0x000fda000bf05270 */
[----:B0-----:R-:W-:Y:S05]  /*0650*/  @!P0 EXIT ;  /* 0x000000000000894d */ /* 0x001fea0003800000 */
[----:B------:R-:W-:Y:S02]  /*0660*/  UISETP.GE.U32.AND UP0, UPT, UR18, 0x8, UPT ;  /* 0x000000081200788c */ /* 0x000fe4000bf06070 */
[----:B------:R-:W-:-:S07]  /*0670*/  ULOP3.LUT UR5, UR11, 0x7, URZ, 0xc0, !UPT ;  /* 0x000000070b057892 */ /* 0x000fce000f8ec0ff */
[----:B------:R-:W-:Y:S05]  /*0680*/  BRA.U !UP0, `(.L_x_9) ;  /* 0x0000000108a07547 */ /* 0x000fea000b800000 */
[----:B------:R-:W0:Y:S01]  /*0690*/  LDC.64 R2, c[0x0][0x380] ;  /* 0x0000e000ff027b82 */ /* 0x000e220000000a00 */
[----:B----4-:R-:W-:-:S07]  /*06a0*/  IADD3 R9, PT, PT, R0, UR4, RZ ;  /* 0x0000000400097c10 */ /* 0x010fce000fffe0ff */
[----:B------:R-:W1:Y:S08]  /*06b0*/  LDC.64 R4, c[0x0][0x388] ;  /* 0x0000e200ff047b82 */ /* 0x000e700000000a00 */
[----:B------:R-:W2:Y:S01]  /*06c0*/  LDC.64 R6, c[0x0][0x390] ;  /* 0x0000e400ff067b82 */ /* 0x000ea20000000a00 */
[----:B0-----:R-:W-:-:S05]  /*06d0*/  IMAD.WIDE R2, R9, 0x4, R2 ;  /* 0x0000000409027825 */ /* 0x001fca00078e0202 */
[----:B------:R-:W3:Y:S01]  /*06e0*/  LDG.E R8, desc[UR20][R2.64] ;  /* 0x0000001402087981 */ /* 0x000ee2000c1e1900 */
[----:B-1----:R-:W-:-:S05]  /*06f0*/  IMAD.WIDE R4, R9, 0x4, R4 ;  /* 0x0000000409047825 */ /* 0x002fca00078e0204 */
[----:B------:R-:W3:Y:S01]  /*0700*/  LDG.E R11, desc[UR20][R4.64] ;  /* 0x00000014040b7981 */ /* 0x000ee2000c1e1900 */
[----:B--2---:R-:W-:Y:S01]  /*0710*/  IMAD.WIDE R6, R9, 0x4, R6 ;  /* 0x0000000409067825 */ /* 0x004fe200078e0206 */
[----:B---3--:R-:W-:-:S05]  /*0720*/  IADD3 R11, PT, PT, R8, R11, RZ ;  /* 0x0000000b080b7210 */ /* 0x008fca0007ffe0ff */
[----:B------:R0:W-:Y:S04]  /*0730*/  STG.E desc[UR20][R6.64], R11 ;  /* 0x0000000b06007986 */ /* 0x0001e8000c101914 */
[----:B------:R-:W2:Y:S04]  /*0740*/  LDG.E R8, desc[UR20][R2.64+0x4] ;  /* 0x0000041402087981 */ /* 0x000ea8000c1e1900 */
[----:B------:R-:W2:Y:S02]  /*0750*/  LDG.E R9, desc[UR20][R4.64+0x4] ;  /* 0x0000041404097981 */ /* 0x000ea4000c1e1900 */
[----:B--2---:R-:W-:-:S05]  /*0760*/  IMAD.IADD R9, R8, 0x1, R9 ;  /* 0x0000000108097824 */ /* 0x004fca00078e0209 */
[----:B------:R1:W-:Y:S04]  /*0770*/  STG.E desc[UR20][R6.64+0x4], R9 ;  /* 0x0000040906007986 */ /* 0x0003e8000c101914 */
[----:B------:R-:W2:Y:S04]  /*0780*/  LDG.E R8, desc[UR20][R2.64+0x8] ;  /* 0x0000081402087981 */ /* 0x000ea8000c1e1900 */
[----:B------:R-:W2:Y:S02]  /*0790*/  LDG.E R13, desc[UR20][R4.64+0x8] ;  /* 0x00000814040d7981 */ /* 0x000ea4000c1e1900 */
[----:B--2---:R-:W-:-:S05]  /*07a0*/  IADD3 R13, PT, PT, R8, R13, RZ ;  /* 0x0000000d080d7210 */ /* 0x004fca0007ffe0ff */
[----:B------:R2:W-:Y:S04]  /*07b0*/  STG.E desc[UR20][R6.64+0x8], R13 ;  /* 0x0000080d06007986 */ /* 0x0005e8000c101914 */
[----:B------:R-:W3:Y:S04]  /*07c0*/  LDG.E R8, desc[UR20][R2.64+0xc] ;  /* 0x00000c1402087981 */ /* 0x000ee8000c1e1900 */
[----:B------:R-:W3:Y:S02]  /*07d0*/  LDG.E R15, desc[UR20][R4.64+0xc] ;  /* 0x00000c14040f7981 */ /* 0x000ee4000c1e1900 */
[----:B---3--:R-:W-:-:S05]  /*07e0*/  IADD3 R15, PT, PT, R8, R15, RZ ;  /* 0x0000000f080f7210 */ /* 0x008fca0007ffe0ff */
[----:B------:R3:W-:Y:S04]  /*07f0*/  STG.E desc[UR20][R6.64+0xc], R15 ;  /* 0x00000c0f06007986 */ /* 0x0007e8000c101914 */
[----:B------:R-:W4:Y:S04]  /*0800*/  LDG.E R8, desc[UR20][R2.64+0x10] ;  /* 0x0000101402087981 */ /* 0x000f28000c1e1900 */
[----:B0-----:R-:W4:Y:S02]  /*0810*/  LDG.E R11, desc[UR20][R4.64+0x10] ;  /* 0x00001014040b7981 */ /* 0x001f24000c1e1900 */
        /* <DEDUP_REMOVED lines=8> */
[----:B----4-:R-:W-:-:S05]  /*08a0*/  IADD3 R13, PT, PT, R8, R13, RZ ;  /* 0x0000000d080d7210 */ /* 0x010fca0007ffe0ff */
[----:B------:R0:W-:Y:S04]  /*08b0*/  STG.E desc[UR20][R6.64+0x18], R13 ;  /* 0x0000180d06007986 */ /* 0x0001e8000c101914 */
[----:B------:R-:W2:Y:S04]  /*08c0*/  LDG.E R8, desc[UR20][R2.64+0x1c] ;  /* 0x00001c1402087981 */ /* 0x000ea8000c1e1900 */
[----:B---3--:R-:W2:Y:S01]  /*08d0*/  LDG.E R15, desc[UR20][R4.64+0x1c] ;  /* 0x00001c14040f7981 */ /* 0x008ea2000c1e1900 */
[----:B------:R-:W-:Y:S01]  /*08e0*/  UIADD3 UR4, UPT, UPT, UR4, 0x8, URZ ;  /* 0x0000000804047890 */ /* 0x000fe2000fffe0ff */
[----:B--2---:R-:W-:-:S05]  /*08f0*/  IMAD.IADD R15, R8, 0x1, R15 ;  /* 0x00000001080f7824 */ /* 0x004fca00078e020f */
[----:B------:R0:W-:Y:S06]  /*0900*/  STG.E desc[UR20][R6.64+0x1c], R15 ;  /* 0x00001c0f06007986 */ /* 0x0001ec000c101914 */
.L_x_9:
[----:B------:R-:W-:-:S13]  /*0910*/  ISETP.NE.AND P0, PT, RZ, UR5, PT ;  /* 0x00000005ff007c0c */ /* 0x000fda000bf05270 */
[----:B------:R-:W-:Y:S05]  /*0920*/  @!P0 EXIT ;  /* 0x000000000000894d */ /* 0x000fea0003800000 */
[----:B------:R-:W-:Y:S02]  /*0930*/  UISETP.GE.U32.AND UP0, UPT, UR5, 0x4, UPT ;  /* 0x000000040500788c */ /* 0x000fe4000bf06070 */
[----:B------:R-:W-:-:S07]  /*0940*/  ULOP3.LUT UR5, UR11, 0x3, URZ, 0xc0, !UPT ;  /* 0x000000030b057892 */ /* 0x000fce000f8ec0ff */
[----:B------:R-:W-:Y:S05]  /*0950*/  BRA.U !UP0, `(.L_x_10) ;  /* 0x0000000108607547 */ /* 0x000fea000b800000 */
[----:B------:R-:W1:Y:S01]  /*0960*/  LDC.64 R2, c[0x0][0x380] ;  /* 0x0000e000ff027b82 */ /* 0x000e620000000a00 */
[----:B0---4-:R-:W-:-:S07]  /*0970*/  IADD3 R11, PT, PT, R0, UR4, RZ ;  /* 0x00000004000b7c10 */ /* 0x011fce000fffe0ff */
[----:B------:R-:W0:Y:S08]  /*0980*/  LDC.64 R4, c[0x0][0x388] ;  /* 0x0000e200ff047b82 */ /* 0x000e300000000a00 */
[----:B------:R-:W2:Y:S01]  /*0990*/  LDC.64 R6, c[0x0][0x390] ;  /* 0x0000e400ff067b82 */ /* 0x000ea20000000a00 */
[----:B-1----:R-:W-:-:S05]  /*09a0*/  IMAD.WIDE R2, R11, 0x4, R2 ;  /* 0x000000040b027825 */ /* 0x002fca00078e0202 */
[----:B------:R-:W3:Y:S01]  /*09b0*/  LDG.E R8, desc[UR20][R2.64] ;  /* 0x0000001402087981 */ /* 0x000ee2000c1e1900 */
[----:B0-----:R-:W-:-:S05]  /*09c0*/  IMAD.WIDE R4, R11, 0x4, R4 ;  /* 0x000000040b047825 */ /* 0x001fca00078e0204 */
        /* <DEDUP_REMOVED lines=12> */
[----:B------:R-:W2:Y:S04]  /*0a90*/  LDG.E R8, desc[UR20][R2.64+0xc] ;  /* 0x00000c1402087981 */ /* 0x000ea8000c1e1900 */
[----:B------:R-:W2:Y:S01]  /*0aa0*/  LDG.E R15, desc[UR20][R4.64+0xc] ;  /* 0x00000c14040f7981 */ /* 0x000ea2000c1e1900 */
[----:B------:R-:W-:Y:S01]  /*0ab0*/  UIADD3 UR4, UPT, UPT, UR4, 0x4, URZ ;  /* 0x0000000404047890 */ /* 0x000fe2000fffe0ff */
[----:B--2---:R-:W-:-:S05]  /*0ac0*/  IADD3 R15, PT, PT, R8, R15, RZ ;  /* 0x0000000f080f7210 */ /* 0x004fca0007ffe0ff */
[----:B------:R1:W-:Y:S06]  /*0ad0*/  STG.E desc[UR20][R6.64+0xc], R15 ;  /* 0x00000c0f06007986 */ /* 0x0003ec000c101914 */
.L_x_10:
[----:B------:R-:W-:-:S13]  /*0ae0*/  ISETP.NE.AND P0, PT, RZ, UR5, PT ;  /* 0x00000005ff007c0c */ /* 0x000fda000bf05270 */
[----:B------:R-:W-:Y:S05]  /*0af0*/  @!P0 EXIT ;  /* 0x000000000000894d */ /* 0x000fea0003800000 */
[----:B01--4-:R-:W0:Y:S01]  /*0b00*/  LDC.64 R8, c[0x0][0x390] ;  /* 0x0000e400ff087b82 */ /* 0x013e220000000a00 */
[----:B------:R-:W-:Y:S01]  /*0b10*/  VIADD R15, R0, UR4 ;  /* 0x00000004000f7c36 */ /* 0x000fe20008000000 */
[----:B------:R-:W-:-:S06]  /*0b20*/  UIADD3 UR5, UPT, UPT, -UR5, URZ, URZ ;  /* 0x000000ff05057290 */ /* 0x000fcc000fffe1ff */
[----:B------:R-:W1:Y:S08]  /*0b30*/  LDC.64 R12, c[0x0][0x380] ;  /* 0x0000e000ff0c7b82 */ /* 0x000e700000000a00 */
[----:B------:R-:W2:Y:S02]  /*0b40*/  LDC.64 R10, c[0x0][0x388] ;  /* 0x0000e200ff0a7b82 */ /* 0x000ea40000000a00 */
.L_x_11:
[----:B--2---:R-:W-:-:S04]  /*0b50*/  IMAD.WIDE R4, R15, 0x4, R10 ;  /* 0x000000040f047825 */ /* 0x004fc800078e020a */
[C---:B-1----:R-:W-:Y:S02]  /*0b60*/  IMAD.WIDE R6, R15.reuse, 0x4, R12 ;  /* 0x000000040f067825 */ /* 0x042fe400078e020c */
[----:B------:R-:W2:Y:S04]  /*0b70*/  LDG.E R5, desc[UR20][R4.64] ;  /* 0x0000001404057981 */ /* 0x000ea8000c1e1900 */
[----:B------:R-:W2:Y:S01]  /*0b80*/  LDG.E R6, desc[UR20][R6.64] ;  /* 0x0000001406067981 */ /* 0x000ea2000c1e1900 */
[C---:B0--3--:R-:W-:Y:S01]  /*0b90*/  IMAD.WIDE R2, R15.reuse, 0x4, R8 ;  /* 0x000000040f027825 */ /* 0x049fe200078e0208 */
[----:B------:R-:W-:Y:S01]  /*0ba0*/  UIADD3 UR5, UPT, UPT, UR5, 0x1, URZ ;  /* 0x0000000105057890 */ /* 0x000fe2000fffe0ff */
[----:B------:R-:W-:-:S03]  /*0bb0*/  IADD3 R15, PT, PT, R15, 0x1, RZ ;  /* 0x000000010f0f7810 */ /* 0x000fc60007ffe0ff */
[----:B------:R-:W-:Y:S01]  /*0bc0*/  UISETP.NE.AND UP0, UPT, UR5, URZ, UPT ;  /* 0x000000ff0500728c */ /* 0x000fe2000bf05270 */
[----:B--2---:R-:W-:-:S05]  /*0bd0*/  IADD3 R17, PT, PT, R6, R5, RZ ;  /* 0x0000000506117210 */ /* 0x004fca0007ffe0ff */
[----:B------:R3:W-:Y:S03]  /*0be0*/  STG.E desc[UR20][R2.64], R17 ;  /* 0x0000001102007986 */ /* 0x0007e6000c101914 */
[----:B------:R-:W-:Y:S05]  /*0bf0*/  BRA.U UP0, `(.L_x_11) ;  /* 0xfffffffd00d47547 */ /* 0x000fea000b83ffff */
[----:B------:R-:W-:Y:S05]  /*0c00*/  EXIT ;  /* 0x000000000000794d */ /* 0x000fea0003800000 */
.L_x_12:
        /* <DEDUP_REMOVED lines=15> */
.L_x_15:


//--------------------- .nv.shared.reserved.0     --------------------------
	.section	.nv.shared.reserved.0,"aw",@nobits
	.weak		__nv_reservedSMEM_offset_0_alias
	.size		__nv_reservedSMEM_offset_0_alias, 0, 64
	.other		__nv_reservedSMEM_offset_0_alias,@"STO_CUDA_RESERVED_SHARED STV_DEFAULT"
__nv_reservedSMEM_offset_0_alias:
	.zero		0
	.zero		64


//--------------------- .nv.constant0._Z16matrixAddElementPiS_S_i --------------------------
	.section	.nv.constant0._Z16matrixAddElementPiS_S_i,"a",@progbits
	.sectionflags	@""
	.align	4
.nv.constant0._Z16matrixAddElementPiS_S_i:
	.zero		924


//--------------------- .nv.constant0._Z12matrixAddColPiS_S_i --------------------------
	.section	.nv.constant0._Z12matrixAddColPiS_S_i,"a",@progbits
	.sectionflags	@""
	.align	4
.nv.constant0._Z12matrixAddColPiS_S_i:
	.zero		924


//--------------------- .nv.constant0._Z12matrixAddRowPiS_S_i --------------------------
	.section	.nv.constant0._Z12matrixAddRowPiS_S_i,"a",@progbits
	.sectionflags	@""
	.align	4
.nv.constant0._Z12matrixAddRowPiS_S_i:
	.zero		924


//--------------------- SYMBOLS --------------------------

	.type		.nv.reservedSmem.offset0,@object
	.size		.nv.reservedSmem.offset0,0x4
